	.target	sm_90a

	.elftype	@"ET_EXEC"


//--------------------- .note.nv.tkinfo           --------------------------
	.section	.note.nv.tkinfo,"",@"SHT_NOTE"
	.sectionflags	@"SHF_NOTE_NV_TKINFO"
	.tkinfo
        /*0018*/ 	.word	0x00000002
        /*0030*/ 	.string	""
        /*0030*/ 	.string	"ptxas"
        /*0030*/ 	.string	"Cuda compilation tools, release 13.0, V13.0.88"
        /*0030*/ 	.string	"Build cuda_13.0.r13.0/compiler.36424714_0"
        /*0030*/ 	.string	"-arch sm_90a -m 64 "



//--------------------- .note.nv.cuinfo           --------------------------
	.section	.note.nv.cuinfo,"",@"SHT_NOTE"
	.sectionflags	@"SHF_NOTE_NV_CUINFO"
        /*0018*/ 	.short	0x0002
        /*001a*/ 	.short	0x005a
        /*001c*/ 	.short	0x0082
	.zero		2


//--------------------- .nv.info                  --------------------------
	.section	.nv.info,"",@"SHT_CUDA_INFO"
	.align	4


	//----- nvinfo : EIATTR_REGCOUNT
	.align		4
        /*0000*/ 	.byte	0x04, 0x2f
        /*0002*/ 	.short	(.L_15 - .L_14)
	.align		4
.L_14:
        /*0004*/ 	.word	index@(_ZN7cutlass13device_kernelINS_4gemm6kernel13GemmUniversalIN4cute5tupleIJiiiiEEENS1_10collective13CollectiveMmaINS1_34MainloopSm90TmaGmmaWarpSpecializedILi5ENS5_IJNS4_1CILi1EEENSA_ILi2EEESB_EEENS1_32KernelTmaWarpSpecializedPingpongEEENS5_IJNSA_ILi64EEENSA_ILi256EEESG_EEENS_10bfloat16_tENS5_IJlSB_lEEESJ_SK_NS4_8TiledMMAINS4_8MMA_AtomIJNS4_4SM904GMMA28MMA_64x256x16_F32BF16BF16_SSILNSO_5MajorE0ELSQ_0ELNSO_7ScaleInE1ELSR_1EEEEEENS4_6LayoutINS5_IJSB_SB_SB_EEENS5_IJNSA_ILi0EEESW_SW_EEEEENS5_IJNS4_10UnderscoreESZ_SZ_EEEEENS4_23SM90_TMA_LOAD_MULTICASTENS4_14ComposedLayoutINS4_7SwizzleILi3ELi4ELi3EEENS4_18smem_ptr_flag_bitsILi16EEENSU_INS5_IJNSA_ILi8EEESG_EEENS5_IJSG_SB_EEEEEEEvNS4_8identityENS4_13SM90_TMA_LOADES1C_vS1D_EENS_8epilogue10collective6detail29Sm90TmaWarpSpecializedAdapterINS1H_15DefaultEpilogueISJ_SK_SK_NS1G_6thread17LinearCombinationISJ_Li1EffLNS1L_9ScaleType4KindE0ELNS_15FloatRoundStyleE2ESJ_EENS1_15EpilogueDefaultEEEEEvvEEEEvNT_6ParamsE)
        /*0008*/ 	.word	0x000000a8


	//----- nvinfo : EIATTR_FRAME_SIZE
	.align		4
.L_15:
        /*000c*/ 	.byte	0x04, 0x11
        /*000e*/ 	.short	(.L_17 - .L_16)
	.align		4
.L_16:
        /*0010*/ 	.word	index@(_ZN7cutlass13device_kernelINS_4gemm6kernel13GemmUniversalIN4cute5tupleIJiiiiEEENS1_10collective13CollectiveMmaINS1_34MainloopSm90TmaGmmaWarpSpecializedILi5ENS5_IJNS4_1CILi1EEENSA_ILi2EEESB_EEENS1_32KernelTmaWarpSpecializedPingpongEEENS5_IJNSA_ILi64EEENSA_ILi256EEESG_EEENS_10bfloat16_tENS5_IJlSB_lEEESJ_SK_NS4_8TiledMMAINS4_8MMA_AtomIJNS4_4SM904GMMA28MMA_64x256x16_F32BF16BF16_SSILNSO_5MajorE0ELSQ_0ELNSO_7ScaleInE1ELSR_1EEEEEENS4_6LayoutINS5_IJSB_SB_SB_EEENS5_IJNSA_ILi0EEESW_SW_EEEEENS5_IJNS4_10UnderscoreESZ_SZ_EEEEENS4_23SM90_TMA_LOAD_MULTICASTENS4_14ComposedLayoutINS4_7SwizzleILi3ELi4ELi3EEENS4_18smem_ptr_flag_bitsILi16EEENSU_INS5_IJNSA_ILi8EEESG_EEENS5_IJSG_SB_EEEEEEEvNS4_8identityENS4_13SM90_TMA_LOADES1C_vS1D_EENS_8epilogue10collective6detail29Sm90TmaWarpSpecializedAdapterINS1H_15DefaultEpilogueISJ_SK_SK_NS1G_6thread17LinearCombinationISJ_Li1EffLNS1L_9ScaleType4KindE0ELNS_15FloatRoundStyleE2ESJ_EENS1_15EpilogueDefaultEEEEEvvEEEEvNT_6ParamsE)
        /*0014*/ 	.word	0x00000008


	//----- nvinfo : EIATTR_MIN_STACK_SIZE
	.align		4
.L_17:
        /*0018*/ 	.byte	0x04, 0x12
        /*001a*/ 	.short	(.L_19 - .L_18)
	.align		4
.L_18:
        /*001c*/ 	.word	index@(_ZN7cutlass13device_kernelINS_4gemm6kernel13GemmUniversalIN4cute5tupleIJiiiiEEENS1_10collective13CollectiveMmaINS1_34MainloopSm90TmaGmmaWarpSpecializedILi5ENS5_IJNS4_1CILi1EEENSA_ILi2EEESB_EEENS1_32KernelTmaWarpSpecializedPingpongEEENS5_IJNSA_ILi64EEENSA_ILi256EEESG_EEENS_10bfloat16_tENS5_IJlSB_lEEESJ_SK_NS4_8TiledMMAINS4_8MMA_AtomIJNS4_4SM904GMMA28MMA_64x256x16_F32BF16BF16_SSILNSO_5MajorE0ELSQ_0ELNSO_7ScaleInE1ELSR_1EEEEEENS4_6LayoutINS5_IJSB_SB_SB_EEENS5_IJNSA_ILi0EEESW_SW_EEEEENS5_IJNS4_10UnderscoreESZ_SZ_EEEEENS4_23SM90_TMA_LOAD_MULTICASTENS4_14ComposedLayoutINS4_7SwizzleILi3ELi4ELi3EEENS4_18smem_ptr_flag_bitsILi16EEENSU_INS5_IJNSA_ILi8EEESG_EEENS5_IJSG_SB_EEEEEEEvNS4_8identityENS4_13SM90_TMA_LOADES1C_vS1D_EENS_8epilogue10collective6detail29Sm90TmaWarpSpecializedAdapterINS1H_15DefaultEpilogueISJ_SK_SK_NS1G_6thread17LinearCombinationISJ_Li1EffLNS1L_9ScaleType4KindE0ELNS_15FloatRoundStyleE2ESJ_EENS1_15EpilogueDefaultEEEEEvvEEEEvNT_6ParamsE)
        /*0020*/ 	.word	0x00000008
.L_19:


//--------------------- .nv.compat                --------------------------
	.section	.nv.compat,"",@"SHT_CUDA_COMPAT_INFO"
	.align	4
        /*0000*/ 	.byte	0x02, 0x09, 0x01, 0x00, 0x02, 0x02, 0x04, 0x00, 0x02, 0x05, 0x05, 0x00, 0x03, 0x07, 0x01, 0x01
        /*0010*/ 	.byte	0x02, 0x03, 0x01, 0x00, 0x02, 0x06, 0x01, 0x00, 0x04, 0x0b, 0x08, 0x00, 0x00, 0x00, 0x00, 0x00
        /*0020*/ 	.byte	0x00, 0x00, 0x00, 0x00


//--------------------- .nv.info._ZN7cutlass13device_kernelINS_4gemm6kernel13GemmUniversalIN4cute5tupleIJiiiiEEENS1_10collective13CollectiveMmaINS1_34MainloopSm90TmaGmmaWarpSpecializedILi5ENS5_IJNS4_1CILi1EEENSA_ILi2EEESB_EEENS1_32KernelTmaWarpSpecializedPingpongEEENS5_IJNSA_ILi64EEENSA_ILi256EEESG_EEENS_10bfloat16_tENS5_IJlSB_lEEESJ_SK_NS4_8TiledMMAINS4_8MMA_AtomIJNS4_4SM904GMMA28MMA_64x256x16_F32BF16BF16_SSILNSO_5MajorE0ELSQ_0ELNSO_7ScaleInE1ELSR_1EEEEEENS4_6LayoutINS5_IJSB_SB_SB_EEENS5_IJNSA_ILi0EEESW_SW_EEEEENS5_IJNS4_10UnderscoreESZ_SZ_EEEEENS4_23SM90_TMA_LOAD_MULTICASTENS4_14ComposedLayoutINS4_7SwizzleILi3ELi4ELi3EEENS4_18smem_ptr_flag_bitsILi16EEENSU_INS5_IJNSA_ILi8EEESG_EEENS5_IJSG_SB_EEEEEEEvNS4_8identityENS4_13SM90_TMA_LOADES1C_vS1D_EENS_8epilogue10collective6detail29Sm90TmaWarpSpecializedAdapterINS1H_15DefaultEpilogueISJ_SK_SK_NS1G_6thread17LinearCombinationISJ_Li1EffLNS1L_9ScaleType4KindE0ELNS_15FloatRoundStyleE2ESJ_EENS1_15EpilogueDefaultEEEEEvvEEEEvNT_6ParamsE --------------------------
	.section	.nv.info._ZN7cutlass13device_kernelINS_4gemm6kernel13GemmUniversalIN4cute5tupleIJiiiiEEENS1_10collective13CollectiveMmaINS1_34MainloopSm90TmaGmmaWarpSpecializedILi5ENS5_IJNS4_1CILi1EEENSA_ILi2EEESB_EEENS1_32KernelTmaWarpSpecializedPingpongEEENS5_IJNSA_ILi64EEENSA_ILi256EEESG_EEENS_10bfloat16_tENS5_IJlSB_lEEESJ_SK_NS4_8TiledMMAINS4_8MMA_AtomIJNS4_4SM904GMMA28MMA_64x256x16_F32BF16BF16_SSILNSO_5MajorE0ELSQ_0ELNSO_7ScaleInE1ELSR_1EEEEEENS4_6LayoutINS5_IJSB_SB_SB_EEENS5_IJNSA_ILi0EEESW_SW_EEEEENS5_IJNS4_10UnderscoreESZ_SZ_EEEEENS4_23SM90_TMA_LOAD_MULTICASTENS4_14ComposedLayoutINS4_7SwizzleILi3ELi4ELi3EEENS4_18smem_ptr_flag_bitsILi16EEENSU_INS5_IJNSA_ILi8EEESG_EEENS5_IJSG_SB_EEEEEEEvNS4_8identityENS4_13SM90_TMA_LOADES1C_vS1D_EENS_8epilogue10collective6detail29Sm90TmaWarpSpecializedAdapterINS1H_15DefaultEpilogueISJ_SK_SK_NS1G_6thread17LinearCombinationISJ_Li1EffLNS1L_9ScaleType4KindE0ELNS_15FloatRoundStyleE2ESJ_EENS1_15EpilogueDefaultEEEEEvvEEEEvNT_6ParamsE,"",@"SHT_CUDA_INFO"
	.sectionflags	@""
	.align	4


	//----- nvinfo : EIATTR_CUDA_API_VERSION
	.align		4
        /*0000*/ 	.byte	0x04, 0x37
        /*0002*/ 	.short	(.L_21 - .L_20)
.L_20:
        /*0004*/ 	.word	0x00000082


	//----- nvinfo : EIATTR_KPARAM_INFO
	.align		4
.L_21:
        /*0008*/ 	.byte	0x04, 0x17
        /*000a*/ 	.short	(.L_23 - .L_22)
.L_22:
        /*000c*/ 	.word	0x00000000
        /*0010*/ 	.short	0x0000
        /*0012*/ 	.short	0x0070
        /*0014*/ 	.byte	0x00, 0xf0, 0x01, 0x10


	//----- nvinfo : EIATTR_SPARSE_MMA_MASK
	.align		4
.L_23:
        /*0018*/ 	.byte	0x03, 0x50
        /*001a*/ 	.short	0x0000


	//----- nvinfo : EIATTR_MAXREG_COUNT
	.align		4
        /*001c*/ 	.byte	0x03, 0x1b
        /*001e*/ 	.short	0x00a8


	//----- nvinfo : EIATTR_NUM_BARRIERS
	.align		4
        /*0020*/ 	.byte	0x02, 0x4c
        /*0022*/ 	.byte	0x01
	.zero		1


	//----- nvinfo : EIATTR_EXTERNS
	.align		4
        /*0024*/ 	.byte	0x04, 0x0f
        /*0026*/ 	.short	(.L_25 - .L_24)


	//   ....[0]....
	.align		4
.L_24:
        /*0028*/ 	.word	index@(__assertfail)


	//----- nvinfo : EIATTR_ANNOTATIONS
	.align		4
.L_25:
        /*002c*/ 	.byte	0x04, 0x55
        /*002e*/ 	.short	(.L_27 - .L_26)


	//   ....[0]....
.L_26:
        /*0030*/ 	.word	0x00000001
        /*0034*/ 	.byte	0x60, 0x0d, 0x00, 0x00, 0x01, 0x00, 0x00, 0x00, 0x00, 0x9f, 0x00, 0x00, 0x01, 0x00, 0x00, 0x00
        /*0044*/ 	.byte	0x80, 0xab, 0x00, 0x00


	//----- nvinfo : EIATTR_MERCURY_ISA_VERSION
	.align		4
.L_27:
        /*0048*/ 	.byte	0x03, 0x5f
        /*004a*/ 	.short	0x0101


	//----- nvinfo : EIATTR_INT_WARP_WIDE_INSTR_OFFSETS
	.align		4
        /*004c*/ 	.byte	0x04, 0x31
        /*004e*/ 	.short	(.L_29 - .L_28)


	//   ....[0]....
.L_28:
        /*0050*/ 	.word	0x000004f0


	//   ....[1]....
        /*0054*/ 	.word	0x00000530


	//   ....[2]....
        /*0058*/ 	.word	0x00000640


	//   ....[3]....
        /*005c*/ 	.word	0x00000660


	//   ....[4]....
        /*0060*/ 	.word	0x00000680


	//   ....[5]....
        /*0064*/ 	.word	0x000006a0


	//   ....[6]....
        /*0068*/ 	.word	0x00000760


	//   ....[7]....
        /*006c*/ 	.word	0x000007a0


	//   ....[8]....
        /*0070*/ 	.word	0x00002030


	//----- nvinfo : EIATTR_COOP_GROUP_MASK_REGIDS
	.align		4
.L_29:
        /*0074*/ 	.byte	0x04, 0x29
        /*0076*/ 	.short	(.L_31 - .L_30)


	//   ....[0]....
.L_30:
        /*0078*/ 	.word	0xffffffff


	//   ....[1]....
        /*007c*/ 	.word	0xffffffff


	//   ....[2]....
        /*0080*/ 	.word	0xffffffff


	//   ....[3]....
        /*0084*/ 	.word	0xffffffff


	//   ....[4]....
        /*0088*/ 	.word	0xffffffff


	//   ....[5]....
        /*008c*/ 	.word	0xffffffff


	//   ....[6]....
        /*0090*/ 	.word	0xffffffff


	//----- nvinfo : EIATTR_COOP_GROUP_INSTR_OFFSETS
	.align		4
.L_31:
        /*0094*/ 	.byte	0x04, 0x28
        /*0096*/ 	.short	(.L_33 - .L_32)


	//   ....[0]....
.L_32:
        /*0098*/ 	.word	0x00000070


	//   ....[1]....
        /*009c*/ 	.word	0x00000080


	//   ....[2]....
        /*00a0*/ 	.word	0x00000140


	//   ....[3]....
        /*00a4*/ 	.word	0x000002f0


	//   ....[4]....
        /*00a8*/ 	.word	0x00000330


	//   ....[5]....
        /*00ac*/ 	.word	0x000007f0


	//   ....[6]....
        /*00b0*/ 	.word	0x00000900


	//----- nvinfo : EIATTR_REG_RECONFIG
	.align		4
.L_33:
        /*00b4*/ 	.byte	0x01, 0x54
	.zero		2


	//----- nvinfo : EIATTR_SYSCALL_OFFSETS
	.align		4
        /*00b8*/ 	.byte	0x04, 0x46
        /*00ba*/ 	.short	(.L_35 - .L_34)


	//   ....[0]....
.L_34:
        /*00bc*/ 	.word	0x00001790


	//----- nvinfo : EIATTR_MBARRIER_INSTR_OFFSETS
	.align		4
.L_35:
        /*00c0*/ 	.byte	0x04, 0x39
        /*00c2*/ 	.short	(.L_37 - .L_36)


	//   ....[0]....
.L_36:
        /*00c4*/ 	.word	0x00000240
        /*00c8*/ 	.word	0x000000ff
        /*00cc*/ 	.word	0x00000000
        /*00d0*/ 	.short	0x0100
        /*00d2*/ 	.byte	0x08
	.zero		1


	//   ....[1]....
        /*00d4*/ 	.word	0x00000250
        /*00d8*/ 	.word	0x000000ff
        /*00dc*/ 	.word	0x00000028
        /*00e0*/ 	.short	0x0100
        /*00e2*/ 	.byte	0x08
	.zero		1


	//   ....[2]....
        /*00e4*/ 	.word	0x00000260
        /*00e8*/ 	.word	0x000000ff
        /*00ec*/ 	.word	0x00000008
        /*00f0*/ 	.short	0x0100
        /*00f2*/ 	.byte	0x08
	.zero		1


	//   ....[3]....
        /*00f4*/ 	.word	0x00000270
        /*00f8*/ 	.word	0x000000ff
        /*00fc*/ 	.word	0x00000030
        /*0100*/ 	.short	0x0100
        /*0102*/ 	.byte	0x08
	.zero		1


	//   ....[4]....
        /*0104*/ 	.word	0x00000280
        /*0108*/ 	.word	0x000000ff
        /*010c*/ 	.word	0x00000010
        /*0110*/ 	.short	0x0100
        /*0112*/ 	.byte	0x08
	.zero		1


	//   ....[5]....
        /*0114*/ 	.word	0x00000290
        /*0118*/ 	.word	0x000000ff
        /*011c*/ 	.word	0x00000038
        /*0120*/ 	.short	0x0100
        /*0122*/ 	.byte	0x08
	.zero		1


	//   ....[6]....
        /*0124*/ 	.word	0x000002a0
        /*0128*/ 	.word	0x000000ff
        /*012c*/ 	.word	0x00000018
        /*0130*/ 	.short	0x0100
        /*0132*/ 	.byte	0x08
	.zero		1


	//   ....[7]....
        /*0134*/ 	.word	0x000002b0
        /*0138*/ 	.word	0x000000ff
        /*013c*/ 	.word	0x00000040
        /*0140*/ 	.short	0x0100
        /*0142*/ 	.byte	0x08
	.zero		1


	//   ....[8]....
        /*0144*/ 	.word	0x000002c0
        /*0148*/ 	.word	0x000000ff
        /*014c*/ 	.word	0x00000020
        /*0150*/ 	.short	0x0100
        /*0152*/ 	.byte	0x08
	.zero		1


	//   ....[9]....
        /*0154*/ 	.word	0x000002d0
        /*0158*/ 	.word	0x000000ff
        /*015c*/ 	.word	0x00000048
        /*0160*/ 	.short	0x0100
        /*0162*/ 	.byte	0x08
	.zero		1


	//   ....[10]....
        /*0164*/ 	.word	0x000007d0
        /*0168*/ 	.word	0x000000ff
        /*016c*/ 	.word	0x00000080
        /*0170*/ 	.short	0x0100
        /*0172*/ 	.byte	0x08
	.zero		1


	//   ....[11]....
        /*0174*/ 	.word	0x00000860
        /*0178*/ 	.word	0x000000ff
        /*017c*/ 	.word	0x00000088
        /*0180*/ 	.short	0x0100
        /*0182*/ 	.byte	0x08
	.zero		1


	//   ....[12]....
        /*0184*/ 	.word	0x00000880
        /*0188*/ 	.word	0x000000ff
        /*018c*/ 	.word	0x00000060
        /*0190*/ 	.short	0x0100
        /*0192*/ 	.byte	0x09
	.zero		1


	//   ....[13]....
        /*0194*/ 	.word	0x00000890
        /*0198*/ 	.word	0x000000ff
        /*019c*/ 	.word	0x00000068
        /*01a0*/ 	.short	0x0100
        /*01a2*/ 	.byte	0x09
	.zero		1


	//   ....[14]....
        /*01a4*/ 	.word	0x000008a0
        /*01a8*/ 	.word	0x000000ff
        /*01ac*/ 	.word	0x00000070
        /*01b0*/ 	.short	0x0100
        /*01b2*/ 	.byte	0x09
	.zero		1


	//   ....[15]....
        /*01b4*/ 	.word	0x000008b0
        /*01b8*/ 	.word	0x000000ff
        /*01bc*/ 	.word	0x00000078
        /*01c0*/ 	.short	0x0100
        /*01c2*/ 	.byte	0x09
	.zero		1


	//   ....[16]....
        /*01c4*/ 	.word	0x00001670
        /*01c8*/ 	.word	0x0000009f
        /*01cc*/ 	.word	0x00000000
        /*01d0*/ 	.short	0x010a
        /*01d2*/ 	.byte	0x2a
	.zero		1


	//   ....[17]....
        /*01d4*/ 	.word	0x00001810
        /*01d8*/ 	.word	0x00000003
        /*01dc*/ 	.word	0x00000000
        /*01e0*/ 	.short	0x010a
        /*01e2*/ 	.byte	0x3f
	.zero		1


	//   ....[18]....
        /*01e4*/ 	.word	0x00001870
        /*01e8*/ 	.word	0x00000003
        /*01ec*/ 	.word	0x00000000
        /*01f0*/ 	.short	0x010a
        /*01f2*/ 	.byte	0x3f
	.zero		1


	//   ....[19]....
        /*01f4*/ 	.word	0x00001c00
        /*01f8*/ 	.word	0x000000ff
        /*01fc*/ 	.word	0x00000000
        /*0200*/ 	.short	0x010a
        /*0202*/ 	.byte	0x04
	.zero		1


	//   ....[20]....
        /*0204*/ 	.word	0x00001c40
        /*0208*/ 	.word	0x000000ff
        /*020c*/ 	.word	0x00000000
        /*0210*/ 	.short	0x010a
        /*0212*/ 	.byte	0x04
	.zero		1


	//   ....[21]....
        /*0214*/ 	.word	0x00001ed0
        /*0218*/ 	.word	0x00000005
        /*021c*/ 	.word	0x00000000
        /*0220*/ 	.short	0x0101
        /*0222*/ 	.byte	0x3f
	.zero		1


	//   ....[22]....
        /*0224*/ 	.word	0x00001fd0
        /*0228*/ 	.word	0x000000a0
        /*022c*/ 	.word	0x00000000
        /*0230*/ 	.short	0x0101
        /*0232*/ 	.byte	0x2d
	.zero		1


	//   ....[23]....
        /*0234*/ 	.word	0x000020d0
        /*0238*/ 	.word	0x00000003
        /*023c*/ 	.word	0x00000000
        /*0240*/ 	.short	0x0101
        /*0242*/ 	.byte	0x3f
	.zero		1


	//   ....[24]....
        /*0244*/ 	.word	0x00002190
        /*0248*/ 	.word	0x0000009f
        /*024c*/ 	.word	0x00000010
        /*0250*/ 	.short	0x010a
        /*0252*/ 	.byte	0x2a
	.zero		1


	//   ....[25]....
        /*0254*/ 	.word	0x00009f20
        /*0258*/ 	.word	0x000000a2
        /*025c*/ 	.word	0x00000000
        /*0260*/ 	.short	0x0101
        /*0262*/ 	.byte	0x2d
	.zero		1


	//   ....[26]....
        /*0264*/ 	.word	0x0000a8c0
        /*0268*/ 	.word	0x0000000c
        /*026c*/ 	.word	0x00000028
        /*0270*/ 	.short	0x010a
        /*0272*/ 	.byte	0x3f
	.zero		1


	//   ....[27]....
        /*0274*/ 	.word	0x0000ac90
        /*0278*/ 	.word	0x00000004
        /*027c*/ 	.word	0x00000088
        /*0280*/ 	.short	0x0101
        /*0282*/ 	.byte	0x3f
	.zero		1


	//   ....[28]....
        /*0284*/ 	.word	0x0000b410
        /*0288*/ 	.word	0x00000007
        /*028c*/ 	.word	0x00000000
        /*0290*/ 	.short	0x010a
        /*0292*/ 	.byte	0x3f
	.zero		1


	//   ....[29]....
        /*0294*/ 	.word	0x0000b490
        /*0298*/ 	.word	0x00000009
        /*029c*/ 	.word	0x00000000
        /*02a0*/ 	.short	0x010a
        /*02a2*/ 	.byte	0x3f
	.zero		1


	//   ....[30]....
        /*02a4*/ 	.word	0x0000b520
        /*02a8*/ 	.word	0x00000006
        /*02ac*/ 	.word	0x00000000
        /*02b0*/ 	.short	0x010a
        /*02b2*/ 	.byte	0x3f
	.zero		1


	//   ....[31]....
        /*02b4*/ 	.word	0x0000b5b0
        /*02b8*/ 	.word	0x00000009
        /*02bc*/ 	.word	0x00000000
        /*02c0*/ 	.short	0x010a
        /*02c2*/ 	.byte	0x3f
	.zero		1


	//   ....[32]....
        /*02c4*/ 	.word	0x0000b640
        /*02c8*/ 	.word	0x00000003
        /*02cc*/ 	.word	0x00000000
        /*02d0*/ 	.short	0x010a
        /*02d2*/ 	.byte	0x3f
	.zero		1


	//   ....[33]....
        /*02d4*/ 	.word	0x0000b6a0
        /*02d8*/ 	.word	0x000000a1
        /*02dc*/ 	.word	0x00000000
        /*02e0*/ 	.short	0x010a
        /*02e2*/ 	.byte	0x3f
	.zero		1


	//   ....[34]....
        /*02e4*/ 	.word	0x0000b6f0
        /*02e8*/ 	.word	0x00000003
        /*02ec*/ 	.word	0x00000000
        /*02f0*/ 	.short	0x010a
        /*02f2*/ 	.byte	0x3f
	.zero		1


	//   ....[35]....
        /*02f4*/ 	.word	0x0000b750
        /*02f8*/ 	.word	0x00000005
        /*02fc*/ 	.word	0x00000000
        /*0300*/ 	.short	0x010a
        /*0302*/ 	.byte	0x3f
	.zero		1


	//   ....[36]....
        /*0304*/ 	.word	0x0000b7a0
        /*0308*/ 	.word	0x000000a1
        /*030c*/ 	.word	0x00000010
        /*0310*/ 	.short	0x010a
        /*0312*/ 	.byte	0x3f
	.zero		1


	//   ....[37]....
        /*0314*/ 	.word	0x0000b870
        /*0318*/ 	.word	0x0000000c
        /*031c*/ 	.word	0x00000028
        /*0320*/ 	.short	0x010a
        /*0322*/ 	.byte	0x3f
	.zero		1


	//   ....[38]....
        /*0324*/ 	.word	0x0000b940
        /*0328*/ 	.word	0x00000007
        /*032c*/ 	.word	0x00000000
        /*0330*/ 	.short	0x010a
        /*0332*/ 	.byte	0x3f
	.zero		1


	//   ....[39]....
        /*0334*/ 	.word	0x0000b990
        /*0338*/ 	.word	0x00000009
        /*033c*/ 	.word	0x00000000
        /*0340*/ 	.short	0x010a
        /*0342*/ 	.byte	0x3f
	.zero		1


	//   ....[40]....
        /*0344*/ 	.word	0x0000b9e0
        /*0348*/ 	.word	0x00000006
        /*034c*/ 	.word	0x00000000
        /*0350*/ 	.short	0x010a
        /*0352*/ 	.byte	0x3f
	.zero		1


	//   ....[41]....
        /*0354*/ 	.word	0x0000ba30
        /*0358*/ 	.word	0x00000009
        /*035c*/ 	.word	0x00000000
        /*0360*/ 	.short	0x010a
        /*0362*/ 	.byte	0x3f
	.zero		1


	//----- nvinfo : EIATTR_NUM_MBARRIERS
	.align		4
.L_37:
        /*0364*/ 	.byte	0x03, 0x38
        /*0366*/ 	.short	0x0010


	//----- nvinfo : EIATTR_EXIT_INSTR_OFFSETS
	.align		4
        /*0368*/ 	.byte	0x04, 0x1c
        /*036a*/ 	.short	(.L_39 - .L_38)


	//   ....[0]....
.L_38:
        /*036c*/ 	.word	0x000013a0


	//   ....[1]....
        /*0370*/ 	.word	0x00001400


	//   ....[2]....
        /*0374*/ 	.word	0x0000a5b0


	//   ....[3]....
        /*0378*/ 	.word	0x0000a5e0


	//   ....[4]....
        /*037c*/ 	.word	0x0000b690


	//----- nvinfo : EIATTR_MAX_THREADS
	.align		4
.L_39:
        /*0380*/ 	.byte	0x04, 0x05
        /*0382*/ 	.short	(.L_41 - .L_40)
.L_40:
        /*0384*/ 	.word	0x00000180
        /*0388*/ 	.word	0x00000001
        /*038c*/ 	.word	0x00000001


	//----- nvinfo : EIATTR_CRS_STACK_SIZE
	.align		4
.L_41:
        /*0390*/ 	.byte	0x04, 0x1e
        /*0392*/ 	.short	(.L_43 - .L_42)
.L_42:
        /*0394*/ 	.word	0x00000000


	//----- nvinfo : EIATTR_CBANK_PARAM_SIZE
	.align		4
.L_43:
        /*0398*/ 	.byte	0x03, 0x19
        /*039a*/ 	.short	0x0470


	//----- nvinfo : EIATTR_PARAM_CBANK
	.align		4
        /*039c*/ 	.byte	0x04, 0x0a
        /*039e*/ 	.short	(.L_45 - .L_44)
	.align		4
.L_44:
        /*03a0*/ 	.word	index@(.nv.constant0._ZN7cutlass13device_kernelINS_4gemm6kernel13GemmUniversalIN4cute5tupleIJiiiiEEENS1_10collective13CollectiveMmaINS1_34MainloopSm90TmaGmmaWarpSpecializedILi5ENS5_IJNS4_1CILi1EEENSA_ILi2EEESB_EEENS1_32KernelTmaWarpSpecializedPingpongEEENS5_IJNSA_ILi64EEENSA_ILi256EEESG_EEENS_10bfloat16_tENS5_IJlSB_lEEESJ_SK_NS4_8TiledMMAINS4_8MMA_AtomIJNS4_4SM904GMMA28MMA_64x256x16_F32BF16BF16_SSILNSO_5MajorE0ELSQ_0ELNSO_7ScaleInE1ELSR_1EEEEEENS4_6LayoutINS5_IJSB_SB_SB_EEENS5_IJNSA_ILi0EEESW_SW_EEEEENS5_IJNS4_10UnderscoreESZ_SZ_EEEEENS4_23SM90_TMA_LOAD_MULTICASTENS4_14ComposedLayoutINS4_7SwizzleILi3ELi4ELi3EEENS4_18smem_ptr_flag_bitsILi16EEENSU_INS5_IJNSA_ILi8EEESG_EEENS5_IJSG_SB_EEEEEEEvNS4_8identityENS4_13SM90_TMA_LOADES1C_vS1D_EENS_8epilogue10collective6detail29Sm90TmaWarpSpecializedAdapterINS1H_15DefaultEpilogueISJ_SK_SK_NS1G_6thread17LinearCombinationISJ_Li1EffLNS1L_9ScaleType4KindE0ELNS_15FloatRoundStyleE2ESJ_EENS1_15EpilogueDefaultEEEEEvvEEEEvNT_6ParamsE)
        /*03a4*/ 	.short	0x0210
        /*03a6*/ 	.short	0x0470


	//----- nvinfo : EIATTR_SW_WAR
	.align		4
.L_45:
        /*03a8*/ 	.byte	0x04, 0x36
        /*03aa*/ 	.short	(.L_47 - .L_46)
.L_46:
        /*03ac*/ 	.word	0x00000008
.L_47:


//--------------------- .nv.callgraph             --------------------------
	.section	.nv.callgraph,"",@"SHT_CUDA_CALLGRAPH"
	.align	4
	.sectionentsize	8
	.align		4
        /*0000*/ 	.word	0x00000000
	.align		4
        /*0004*/ 	.word	0xffffffff
	.align		4
        /*0008*/ 	.word	index@(_ZN7cutlass13device_kernelINS_4gemm6kernel13GemmUniversalIN4cute5tupleIJiiiiEEENS1_10collective13CollectiveMmaINS1_34MainloopSm90TmaGmmaWarpSpecializedILi5ENS5_IJNS4_1CILi1EEENSA_ILi2EEESB_EEENS1_32KernelTmaWarpSpecializedPingpongEEENS5_IJNSA_ILi64EEENSA_ILi256EEESG_EEENS_10bfloat16_tENS5_IJlSB_lEEESJ_SK_NS4_8TiledMMAINS4_8MMA_AtomIJNS4_4SM904GMMA28MMA_64x256x16_F32BF16BF16_SSILNSO_5MajorE0ELSQ_0ELNSO_7ScaleInE1ELSR_1EEEEEENS4_6LayoutINS5_IJSB_SB_SB_EEENS5_IJNSA_ILi0EEESW_SW_EEEEENS5_IJNS4_10UnderscoreESZ_SZ_EEEEENS4_23SM90_TMA_LOAD_MULTICASTENS4_14ComposedLayoutINS4_7SwizzleILi3ELi4ELi3EEENS4_18smem_ptr_flag_bitsILi16EEENSU_INS5_IJNSA_ILi8EEESG_EEENS5_IJSG_SB_EEEEEEEvNS4_8identityENS4_13SM90_TMA_LOADES1C_vS1D_EENS_8epilogue10collective6detail29Sm90TmaWarpSpecializedAdapterINS1H_15DefaultEpilogueISJ_SK_SK_NS1G_6thread17LinearCombinationISJ_Li1EffLNS1L_9ScaleType4KindE0ELNS_15FloatRoundStyleE2ESJ_EENS1_15EpilogueDefaultEEEEEvvEEEEvNT_6ParamsE)
	.align		4
        /*000c*/ 	.word	index@(__assertfail)
	.align		4
        /*0010*/ 	.word	0x00000000
	.align		4
        /*0014*/ 	.word	0xfffffffe
	.align		4
        /*0018*/ 	.word	0x00000000
	.align		4
        /*001c*/ 	.word	0xfffffffd
	.align		4
        /*0020*/ 	.word	0x00000000
	.align		4
        /*0024*/ 	.word	0xfffffffc


//--------------------- .nv.constant4             --------------------------
	.section	.nv.constant4,"a",@progbits
	.align	8
	.align		8
.nv.constant4:
        /*0000*/ 	.dword	__assertfail
	.align		8
        /*0008*/ 	.dword	__unnamed_1
	.align		8
        /*0010*/ 	.dword	_ZN39_INTERNAL_e1f7d61c_4_k_cu_e701839b_31334cuda3std3__45__cpo5beginE
	.align		8
        /*0018*/ 	.dword	_ZN39_INTERNAL_e1f7d61c_4_k_cu_e701839b_31334cuda3std3__45__cpo3endE
	.align		8
        /*0020*/ 	.dword	_ZN39_INTERNAL_e1f7d61c_4_k_cu_e701839b_31334cuda3std3__45__cpo6cbeginE
	.align		8
        /*0028*/ 	.dword	_ZN39_INTERNAL_e1f7d61c_4_k_cu_e701839b_31334cuda3std3__45__cpo4cendE
	.align		8
        /*0030*/ 	.dword	_ZN39_INTERNAL_e1f7d61c_4_k_cu_e701839b_31334cuda3std3__441_GLOBAL__N__e1f7d61c_4_k_cu_e701839b_31336ignoreE
	.align		8
        /*0038*/ 	.dword	_ZN39_INTERNAL_e1f7d61c_4_k_cu_e701839b_31334cuda3std3__419piecewise_constructE
	.align		8
        /*0040*/ 	.dword	_ZN39_INTERNAL_e1f7d61c_4_k_cu_e701839b_31334cuda3std3__48in_placeE
	.align		8
        /*0048*/ 	.dword	_ZN39_INTERNAL_e1f7d61c_4_k_cu_e701839b_31334cuda3std6ranges3__45__cpo4swapE
	.align		8
        /*0050*/ 	.dword	_ZN39_INTERNAL_e1f7d61c_4_k_cu_e701839b_31334cuda3std6ranges3__45__cpo9iter_moveE
	.align		8
        /*0058*/ 	.dword	_ZN39_INTERNAL_e1f7d61c_4_k_cu_e701839b_31334cute7productE
	.align		8
        /*0060*/ 	.dword	_ZN39_INTERNAL_e1f7d61c_4_k_cu_e701839b_31334cute1_E
	.align		8
        /*0068*/ 	.dword	$str$22
	.align		8
        /*0070*/ 	.dword	$str$23


//--------------------- .text._ZN7cutlass13device_kernelINS_4gemm6kernel13GemmUniversalIN4cute5tupleIJiiiiEEENS1_10collective13CollectiveMmaINS1_34MainloopSm90TmaGmmaWarpSpecializedILi5ENS5_IJNS4_1CILi1EEENSA_ILi2EEESB_EEENS1_32KernelTmaWarpSpecializedPingpongEEENS5_IJNSA_ILi64EEENSA_ILi256EEESG_EEENS_10bfloat16_tENS5_IJlSB_lEEESJ_SK_NS4_8TiledMMAINS4_8MMA_AtomIJNS4_4SM904GMMA28MMA_64x256x16_F32BF16BF16_SSILNSO_5MajorE0ELSQ_0ELNSO_7ScaleInE1ELSR_1EEEEEENS4_6LayoutINS5_IJSB_SB_SB_EEENS5_IJNSA_ILi0EEESW_SW_EEEEENS5_IJNS4_10UnderscoreESZ_SZ_EEEEENS4_23SM90_TMA_LOAD_MULTICASTENS4_14ComposedLayoutINS4_7SwizzleILi3ELi4ELi3EEENS4_18smem_ptr_flag_bitsILi16EEENSU_INS5_IJNSA_ILi8EEESG_EEENS5_IJSG_SB_EEEEEEEvNS4_8identityENS4_13SM90_TMA_LOADES1C_vS1D_EENS_8epilogue10collective6detail29Sm90TmaWarpSpecializedAdapterINS1H_15DefaultEpilogueISJ_SK_SK_NS1G_6thread17LinearCombinationISJ_Li1EffLNS1L_9ScaleType4KindE0ELNS_15FloatRoundStyleE2ESJ_EENS1_15EpilogueDefaultEEEEEvvEEEEvNT_6ParamsE --------------------------
	.section	.text._ZN7cutlass13device_kernelINS_4gemm6kernel13GemmUniversalIN4cute5tupleIJiiiiEEENS1_10collective13CollectiveMmaINS1_34MainloopSm90TmaGmmaWarpSpecializedILi5ENS5_IJNS4_1CILi1EEENSA_ILi2EEESB_EEENS1_32KernelTmaWarpSpecializedPingpongEEENS5_IJNSA_ILi64EEENSA_ILi256EEESG_EEENS_10bfloat16_tENS5_IJlSB_lEEESJ_SK_NS4_8TiledMMAINS4_8MMA_AtomIJNS4_4SM904GMMA28MMA_64x256x16_F32BF16BF16_SSILNSO_5MajorE0ELSQ_0ELNSO_7ScaleInE1ELSR_1EEEEEENS4_6LayoutINS5_IJSB_SB_SB_EEENS5_IJNSA_ILi0EEESW_SW_EEEEENS5_IJNS4_10UnderscoreESZ_SZ_EEEEENS4_23SM90_TMA_LOAD_MULTICASTENS4_14ComposedLayoutINS4_7SwizzleILi3ELi4ELi3EEENS4_18smem_ptr_flag_bitsILi16EEENSU_INS5_IJNSA_ILi8EEESG_EEENS5_IJSG_SB_EEEEEEEvNS4_8identityENS4_13SM90_TMA_LOADES1C_vS1D_EENS_8epilogue10collective6detail29Sm90TmaWarpSpecializedAdapterINS1H_15DefaultEpilogueISJ_SK_SK_NS1G_6thread17LinearCombinationISJ_Li1EffLNS1L_9ScaleType4KindE0ELNS_15FloatRoundStyleE2ESJ_EENS1_15EpilogueDefaultEEEEEvvEEEEvNT_6ParamsE,"ax",@progbits
	.align	128
.text._ZN7cutlass13device_kernelINS_4gemm6kernel13GemmUniversalIN4cute5tupleIJiiiiEEENS1_10collective13CollectiveMmaINS1_34MainloopSm90TmaGmmaWarpSpecializedILi5ENS5_IJNS4_1CILi1EEENSA_ILi2EEESB_EEENS1_32KernelTmaWarpSpecializedPingpongEEENS5_IJNSA_ILi64EEENSA_ILi256EEESG_EEENS_10bfloat16_tENS5_IJlSB_lEEESJ_SK_NS4_8TiledMMAINS4_8MMA_AtomIJNS4_4SM904GMMA28MMA_64x256x16_F32BF16BF16_SSILNSO_5MajorE0ELSQ_0ELNSO_7ScaleInE1ELSR_1EEEEEENS4_6LayoutINS5_IJSB_SB_SB_EEENS5_IJNSA_ILi0EEESW_SW_EEEEENS5_IJNS4_10UnderscoreESZ_SZ_EEEEENS4_23SM90_TMA_LOAD_MULTICASTENS4_14ComposedLayoutINS4_7SwizzleILi3ELi4ELi3EEENS4_18smem_ptr_flag_bitsILi16EEENSU_INS5_IJNSA_ILi8EEESG_EEENS5_IJSG_SB_EEEEEEEvNS4_8identityENS4_13SM90_TMA_LOADES1C_vS1D_EENS_8epilogue10collective6detail29Sm90TmaWarpSpecializedAdapterINS1H_15DefaultEpilogueISJ_SK_SK_NS1G_6thread17LinearCombinationISJ_Li1EffLNS1L_9ScaleType4KindE0ELNS_15FloatRoundStyleE2ESJ_EENS1_15EpilogueDefaultEEEEEvvEEEEvNT_6ParamsE:
        .type           _ZN7cutlass13device_kernelINS_4gemm6kernel13GemmUniversalIN4cute5tupleIJiiiiEEENS1_10collective13CollectiveMmaINS1_34MainloopSm90TmaGmmaWarpSpecializedILi5ENS5_IJNS4_1CILi1EEENSA_ILi2EEESB_EEENS1_32KernelTmaWarpSpecializedPingpongEEENS5_IJNSA_ILi64EEENSA_ILi256EEESG_EEENS_10bfloat16_tENS5_IJlSB_lEEESJ_SK_NS4_8TiledMMAINS4_8MMA_AtomIJNS4_4SM904GMMA28MMA_64x256x16_F32BF16BF16_SSILNSO_5MajorE0ELSQ_0ELNSO_7ScaleInE1ELSR_1EEEEEENS4_6LayoutINS5_IJSB_SB_SB_EEENS5_IJNSA_ILi0EEESW_SW_EEEEENS5_IJNS4_10UnderscoreESZ_SZ_EEEEENS4_23SM90_TMA_LOAD_MULTICASTENS4_14ComposedLayoutINS4_7SwizzleILi3ELi4ELi3EEENS4_18smem_ptr_flag_bitsILi16EEENSU_INS5_IJNSA_ILi8EEESG_EEENS5_IJSG_SB_EEEEEEEvNS4_8identityENS4_13SM90_TMA_LOADES1C_vS1D_EENS_8epilogue10collective6detail29Sm90TmaWarpSpecializedAdapterINS1H_15DefaultEpilogueISJ_SK_SK_NS1G_6thread17LinearCombinationISJ_Li1EffLNS1L_9ScaleType4KindE0ELNS_15FloatRoundStyleE2ESJ_EENS1_15EpilogueDefaultEEEEEvvEEEEvNT_6ParamsE,@function
        .size           _ZN7cutlass13device_kernelINS_4gemm6kernel13GemmUniversalIN4cute5tupleIJiiiiEEENS1_10collective13CollectiveMmaINS1_34MainloopSm90TmaGmmaWarpSpecializedILi5ENS5_IJNS4_1CILi1EEENSA_ILi2EEESB_EEENS1_32KernelTmaWarpSpecializedPingpongEEENS5_IJNSA_ILi64EEENSA_ILi256EEESG_EEENS_10bfloat16_tENS5_IJlSB_lEEESJ_SK_NS4_8TiledMMAINS4_8MMA_AtomIJNS4_4SM904GMMA28MMA_64x256x16_F32BF16BF16_SSILNSO_5MajorE0ELSQ_0ELNSO_7ScaleInE1ELSR_1EEEEEENS4_6LayoutINS5_IJSB_SB_SB_EEENS5_IJNSA_ILi0EEESW_SW_EEEEENS5_IJNS4_10UnderscoreESZ_SZ_EEEEENS4_23SM90_TMA_LOAD_MULTICASTENS4_14ComposedLayoutINS4_7SwizzleILi3ELi4ELi3EEENS4_18smem_ptr_flag_bitsILi16EEENSU_INS5_IJNSA_ILi8EEESG_EEENS5_IJSG_SB_EEEEEEEvNS4_8identityENS4_13SM90_TMA_LOADES1C_vS1D_EENS_8epilogue10collective6detail29Sm90TmaWarpSpecializedAdapterINS1H_15DefaultEpilogueISJ_SK_SK_NS1G_6thread17LinearCombinationISJ_Li1EffLNS1L_9ScaleType4KindE0ELNS_15FloatRoundStyleE2ESJ_EENS1_15EpilogueDefaultEEEEEvvEEEEvNT_6ParamsE,(.L_x_331 - _ZN7cutlass13device_kernelINS_4gemm6kernel13GemmUniversalIN4cute5tupleIJiiiiEEENS1_10collective13CollectiveMmaINS1_34MainloopSm90TmaGmmaWarpSpecializedILi5ENS5_IJNS4_1CILi1EEENSA_ILi2EEESB_EEENS1_32KernelTmaWarpSpecializedPingpongEEENS5_IJNSA_ILi64EEENSA_ILi256EEESG_EEENS_10bfloat16_tENS5_IJlSB_lEEESJ_SK_NS4_8TiledMMAINS4_8MMA_AtomIJNS4_4SM904GMMA28MMA_64x256x16_F32BF16BF16_SSILNSO_5MajorE0ELSQ_0ELNSO_7ScaleInE1ELSR_1EEEEEENS4_6LayoutINS5_IJSB_SB_SB_EEENS5_IJNSA_ILi0EEESW_SW_EEEEENS5_IJNS4_10UnderscoreESZ_SZ_EEEEENS4_23SM90_TMA_LOAD_MULTICASTENS4_14ComposedLayoutINS4_7SwizzleILi3ELi4ELi3EEENS4_18smem_ptr_flag_bitsILi16EEENSU_INS5_IJNSA_ILi8EEESG_EEENS5_IJSG_SB_EEEEEEEvNS4_8identityENS4_13SM90_TMA_LOADES1C_vS1D_EENS_8epilogue10collective6detail29Sm90TmaWarpSpecializedAdapterINS1H_15DefaultEpilogueISJ_SK_SK_NS1G_6thread17LinearCombinationISJ_Li1EffLNS1L_9ScaleType4KindE0ELNS_15FloatRoundStyleE2ESJ_EENS1_15EpilogueDefaultEEEEEvvEEEEvNT_6ParamsE)
        .other          _ZN7cutlass13device_kernelINS_4gemm6kernel13GemmUniversalIN4cute5tupleIJiiiiEEENS1_10collective13CollectiveMmaINS1_34MainloopSm90TmaGmmaWarpSpecializedILi5ENS5_IJNS4_1CILi1EEENSA_ILi2EEESB_EEENS1_32KernelTmaWarpSpecializedPingpongEEENS5_IJNSA_ILi64EEENSA_ILi256EEESG_EEENS_10bfloat16_tENS5_IJlSB_lEEESJ_SK_NS4_8TiledMMAINS4_8MMA_AtomIJNS4_4SM904GMMA28MMA_64x256x16_F32BF16BF16_SSILNSO_5MajorE0ELSQ_0ELNSO_7ScaleInE1ELSR_1EEEEEENS4_6LayoutINS5_IJSB_SB_SB_EEENS5_IJNSA_ILi0EEESW_SW_EEEEENS5_IJNS4_10UnderscoreESZ_SZ_EEEEENS4_23SM90_TMA_LOAD_MULTICASTENS4_14ComposedLayoutINS4_7SwizzleILi3ELi4ELi3EEENS4_18smem_ptr_flag_bitsILi16EEENSU_INS5_IJNSA_ILi8EEESG_EEENS5_IJSG_SB_EEEEEEEvNS4_8identityENS4_13SM90_TMA_LOADES1C_vS1D_EENS_8epilogue10collective6detail29Sm90TmaWarpSpecializedAdapterINS1H_15DefaultEpilogueISJ_SK_SK_NS1G_6thread17LinearCombinationISJ_Li1EffLNS1L_9ScaleType4KindE0ELNS_15FloatRoundStyleE2ESJ_EENS1_15EpilogueDefaultEEEEEvvEEEEvNT_6ParamsE,@"STO_CUDA_ENTRY STV_DEFAULT"
_ZN7cutlass13device_kernelINS_4gemm6kernel13GemmUniversalIN4cute5tupleIJiiiiEEENS1_10collective13CollectiveMmaINS1_34MainloopSm90TmaGmmaWarpSpecializedILi5ENS5_IJNS4_1CILi1EEENSA_ILi2EEESB_EEENS1_32KernelTmaWarpSpecializedPingpongEEENS5_IJNSA_ILi64EEENSA_ILi256EEESG_EEENS_10bfloat16_tENS5_IJlSB_lEEESJ_SK_NS4_8TiledMMAINS4_8MMA_AtomIJNS4_4SM904GMMA28MMA_64x256x16_F32BF16BF16_SSILNSO_5MajorE0ELSQ_0ELNSO_7ScaleInE1ELSR_1EEEEEENS4_6LayoutINS5_IJSB_SB_SB_EEENS5_IJNSA_ILi0EEESW_SW_EEEEENS5_IJNS4_10UnderscoreESZ_SZ_EEEEENS4_23SM90_TMA_LOAD_MULTICASTENS4_14ComposedLayoutINS4_7SwizzleILi3ELi4ELi3EEENS4_18smem_ptr_flag_bitsILi16EEENSU_INS5_IJNSA_ILi8EEESG_EEENS5_IJSG_SB_EEEEEEEvNS4_8identityENS4_13SM90_TMA_LOADES1C_vS1D_EENS_8epilogue10collective6detail29Sm90TmaWarpSpecializedAdapterINS1H_15DefaultEpilogueISJ_SK_SK_NS1G_6thread17LinearCombinationISJ_Li1EffLNS1L_9ScaleType4KindE0ELNS_15FloatRoundStyleE2ESJ_EENS1_15EpilogueDefaultEEEEEvvEEEEvNT_6ParamsE:
[----:B------:R-:W0:Y:S02]  /*0000*/  LDC R1, c[0x0][0x28] ;  /* 0x00000a00ff017b82 */ /* 0x000e240000000800 */
[----:B0-----:R-:W-:Y:S01]  /*0010*/  VIADD R1, R1, 0xfffffff8 ;  /* 0xfffffff801017836 */ /* 0x001fe20000000000 */
[----:B------:R-:W0:Y:S01]  /*0020*/  S2R R4, SR_TID.X ;  /* 0x0000000000047919 */ /* 0x000e220000002100 */
[----:B------:R-:W-:Y:S01]  /*0030*/  ELECT P0, URZ, PT ;  /* 0x00000000003f782f */ /* 0x000fe20003800000 */
[----:B------:R-:W-:Y:S01]  /*0040*/  BSSY B0, `(.L_x_0) ;  /* 0x000000f000007945 */ /* 0x000fe20003800000 */
[--C-:B0-----:R-:W-:Y:S02]  /*0050*/  SHF.R.U32.HI R0, RZ, 0x5, R4.reuse ;  /* 0x00000005ff007819 */ /* 0x101fe40000011604 */
[----:B------:R-:W-:-:S03]  /*0060*/  SHF.R.U32.HI R7, RZ, 0x7, R4 ;  /* 0x00000007ff077819 */ /* 0x000fc60000011604 */
[----:B------:R-:W0:Y:S04]  /*0070*/  SHFL.IDX PT, R2, R0, RZ, 0x1f ;  /* 0x00001fff00027589 */ /* 0x000e2800000e0000 */
[----:B------:R1:W2:Y:S01]  /*0080*/  SHFL.IDX PT, R10, R7, RZ, 0x1f ;  /* 0x00001fff070a7589 */ /* 0x0002a200000e0000 */
[----:B0-----:R-:W-:-:S13]  /*0090*/  ISETP.NE.OR P0, PT, R2, RZ, !P0 ;  /* 0x000000ff0200720c */ /* 0x001fda0004705670 */
[----:B-12---:R-:W-:Y:S05]  /*00a0*/  @P0 BRA `(.L_x_1) ;  /* 0x0000000000200947 */ /* 0x006fea0003800000 */
[----:B------:R-:W-:Y:S02]  /*00b0*/  ULDC.64 UR4, c[0x0][0x198] ;  /* 0x0000660000047ab9 */ /* 0x000fe40000000a00 */
[----:B------:R-:W-:Y:S02]  /*00c0*/  UIADD3 UR6, UP0, UR4, 0xf0, URZ ;  /* 0x000000f004067890 */ /* 0x000fe4000ff1e03f */
[----:B------:R-:W-:Y:S02]  /*00d0*/  UIADD3 UR4, UP1, UR4, 0x1f0, URZ ;  /* 0x000001f004047890 */ /* 0x000fe4000ff3e03f */
[----:B------:R-:W-:Y:S02]  /*00e0*/  UIADD3.X UR7, URZ, UR5, URZ, UP0, !UPT ;  /* 0x000000053f077290 */ /* 0x000fe400087fe43f */
[----:B------:R-:W-:-:S07]  /*00f0*/  UIADD3.X UR5, URZ, UR5, URZ, UP1, !UPT ;  /* 0x000000053f057290 */ /* 0x000fce0008ffe43f */
[----:B------:R0:W-:Y:S02]  /*0100*/  UTMACCTL.PF [UR6] ;  /* 0x00000000060079b9 */ /* 0x0001e40008040000 */
[----:B------:R0:W-:Y:S02]  /*0110*/  UTMACCTL.PF [UR4] ;  /* 0x00000000040079b9 */ /* 0x0001e40008040000 */
[----:B0-----:R-:W-:Y:S01]  /*0120*/  NOP ;  /* 0x0000000000007918 */ /* 0x001fe20000000000 */
.L_x_1:
[----:B------:R-:W-:Y:S05]  /*0130*/  BSYNC B0 ;  /* 0x0000000000007941 */ /* 0x000fea0003800000 */
.L_x_0:
[----:B------:R-:W0:Y:S02]  /*0140*/  SHFL.IDX PT, R8, R0, RZ, 0x1f ;  /* 0x00001fff00087589 */ /* 0x000e2400000e0000 */
[----:B0-----:R-:W-:-:S13]  /*0150*/  ISETP.NE.AND P0, PT, R8, RZ, PT ;  /* 0x000000ff0800720c */ /* 0x001fda0003f05270 */
[----:B------:R-:W-:Y:S05]  /*0160*/  @P0 BRA `(.L_x_2) ;  /* 0x0000000000600947 */ /* 0x000fea0003800000 */
[----:B------:R-:W0:Y:S01]  /*0170*/  S2UR UR8, SR_CgaCtaId ;  /* 0x00000000000879c3 */ /* 0x000e220000008800 */
[----:B------:R-:W-:Y:S01]  /*0180*/  UMOV UR4, 0x400 ;  /* 0x0000040000047882 */ /* 0x000fe20000000000 */
[----:B------:R-:W-:Y:S01]  /*0190*/  UMOV UR5, 0x1 ;  /* 0x0000000100057882 */ /* 0x000fe20000000000 */
[----:B------:R-:W-:Y:S01]  /*01a0*/  UMOV UR6, 0x2 ;  /* 0x0000000200067882 */ /* 0x000fe20000000000 */
[----:B------:R-:W-:Y:S01]  /*01b0*/  ELECT P0, URZ, PT ;  /* 0x00000000003f782f */ /* 0x000fe20003800000 */
[----:B------:R-:W-:-:S04]  /*01c0*/  UIADD3 UR6, -UR6, 0x100000, URZ ;  /* 0x0010000006067890 */ /* 0x000fc8000fffe13f */
[----:B------:R-:W-:Y:S02]  /*01d0*/  USHF.L.U32 UR7, UR6, 0xb, URZ ;  /* 0x0000000b06077899 */ /* 0x000fe4000800063f */
[----:B------:R-:W-:Y:S02]  /*01e0*/  USHF.L.U32 UR6, UR6, 0x1, URZ ;  /* 0x0000000106067899 */ /* 0x000fe4000800063f */
[----:B0-----:R-:W-:Y:S02]  /*01f0*/  ULEA UR8, UR8, UR4, 0x18 ;  /* 0x0000000408087291 */ /* 0x001fe4000f8ec03f */
[----:B------:R-:W-:-:S04]  /*0200*/  UIADD3 UR4, -UR5, 0x100000, URZ ;  /* 0x0010000005047890 */ /* 0x000fc8000fffe13f */
[----:B------:R-:W-:Y:S02]  /*0210*/  USHF.L.U32 UR5, UR4, 0xb, URZ ;  /* 0x0000000b04057899 */ /* 0x000fe4000800063f */
[----:B------:R-:W-:Y:S01]  /*0220*/  USHF.L.U32 UR4, UR4, 0x1, URZ ;  /* 0x0000000104047899 */ /* 0x000fe2000800063f */
[----:B------:R-:W0:Y:S11]  /*0230*/  FENCE.VIEW.ASYNC.S ;  /* 0x00000000000073c6 */ /* 0x000e360000000000 */
[----:B0-----:R0:W1:Y:S01]  /*0240*/  SYNCS.EXCH.64 URZ, [UR8], UR4 ;  /* 0x00000004083f75b2 */ /* 0x0010620008000100 */
[----:B------:R0:W2:Y:S01]  /*0250*/  SYNCS.EXCH.64 URZ, [UR8+0x28], UR6 ;  /* 0x00002806083f75b2 */ /* 0x0000a20008000100 */
[----:B------:R0:W3:Y:S01]  /*0260*/  SYNCS.EXCH.64 URZ, [UR8+0x8], UR4 ;  /* 0x00000804083f75b2 */ /* 0x0000e20008000100 */
[----:B------:R0:W4:Y:S01]  /*0270*/  SYNCS.EXCH.64 URZ, [UR8+0x30], UR6 ;  /* 0x00003006083f75b2 */ /* 0x0001220008000100 */
[----:B------:R0:W0:Y:S01]  /*0280*/  SYNCS.EXCH.64 URZ, [UR8+0x10], UR4 ;  /* 0x00001004083f75b2 */ /* 0x0000220008000100 */
[----:B------:R0:W0:Y:S01]  /*0290*/  SYNCS.EXCH.64 URZ, [UR8+0x38], UR6 ;  /* 0x00003806083f75b2 */ /* 0x0000220008000100 */
[----:B------:R0:W0:Y:S01]  /*02a0*/  SYNCS.EXCH.64 URZ, [UR8+0x18], UR4 ;  /* 0x00001804083f75b2 */ /* 0x0000220008000100 */
[----:B------:R0:W0:Y:S01]  /*02b0*/  SYNCS.EXCH.64 URZ, [UR8+0x40], UR6 ;  /* 0x00004006083f75b2 */ /* 0x0000220008000100 */
[----:B------:R0:W0:Y:S01]  /*02c0*/  SYNCS.EXCH.64 URZ, [UR8+0x20], UR4 ;  /* 0x00002004083f75b2 */ /* 0x0000220008000100 */
[----:B------:R0:W0:Y:S01]  /*02d0*/  SYNCS.EXCH.64 URZ, [UR8+0x48], UR6 ;  /* 0x00004806083f75b2 */ /* 0x0000220008000100 */
[----:B------:R-:W-:Y:S01]  /*02e0*/  NOP ;  /* 0x0000000000007918 */ /* 0x000fe20000000000 */
.L_x_2:
[----:B------:R-:W5:Y:S01]  /*02f0*/  SHFL.IDX PT, R9, R0, RZ, 0x1f ;  /* 0x00001fff00097589 */ /* 0x000f6200000e0000 */
[----:B------:R-:W1:Y:S01]  /*0300*/  S2UR UR12, SR_CTAID.X ;  /* 0x00000000000c79c3 */ /* 0x000e620000002500 */
[----:B------:R-:W-:Y:S02]  /*0310*/  SHF.R.S32.HI R3, RZ, 0x1f, R4 ;  /* 0x0000001fff037819 */ /* 0x000fe40000011404 */
[----:B------:R-:W-:Y:S01]  /*0320*/  ELECT P0, URZ, PT ;  /* 0x00000000003f782f */ /* 0x000fe20003800000 */
[----:B------:R-:W2:Y:S01]  /*0330*/  SHFL.IDX PT, R5, R0, RZ, 0x1f ;  /* 0x00001fff00057589 */ /* 0x000ea200000e0000 */
[----:B------:R-:W-:Y:S02]  /*0340*/  ELECT P1, URZ, PT ;  /* 0x00000000003f782f */ /* 0x000fe40003820000 */
[----:B------:R-:W-:Y:S01]  /*0350*/  LEA.HI R3, R3, R4, RZ, 0x7 ;  /* 0x0000000403037211 */ /* 0x000fe200078f38ff */
[----:B0-----:R-:W-:Y:S01]  /*0360*/  ULDC UR4, c[0x0][0x150] ;  /* 0x0000540000047ab9 */ /* 0x001fe20000000800 */
[----:B------:R-:W0:Y:S01]  /*0370*/  S2R R6, SR_CTAID.Y ;  /* 0x0000000000067919 */ /* 0x000e220000002600 */
[----:B------:R-:W-:Y:S01]  /*0380*/  SHF.R.S32.HI R11, RZ, 0x1f, R8 ;  /* 0x0000001fff0b7819 */ /* 0x000fe20000011408 */
[----:B------:R-:W3:Y:S01]  /*0390*/  LDC R21, c[0x0][0x148] ;  /* 0x00005200ff157b82 */ /* 0x000ee20000000800 */
[----:B------:R-:W-:Y:S01]  /*03a0*/  LOP3.LUT R3, R3, 0xffffff80, RZ, 0xc0, !PT ;  /* 0xffffff8003037812 */ /* 0x000fe200078ec0ff */
[----:B------:R-:W-:Y:S01]  /*03b0*/  UMOV UR11, 0x80 ;  /* 0x00000080000b7882 */ /* 0x000fe20000000000 */
[----:B------:R-:W-:Y:S01]  /*03c0*/  LEA.HI R11, R11, R8, RZ, 0x2 ;  /* 0x000000080b0b7211 */ /* 0x000fe200078f10ff */
[----:B------:R-:W-:Y:S01]  /*03d0*/  NOP ;  /* 0x0000000000007918 */ /* 0x000fe20000000000 */
[----:B------:R-:W-:Y:S01]  /*03e0*/  NOP ;  /* 0x0000000000007918 */ /* 0x000fe20000000000 */
[----:B------:R-:W-:Y:S01]  /*03f0*/  IMAD.IADD R3, R4, 0x1, -R3 ;  /* 0x0000000104037824 */ /* 0x000fe200078e0a03 */
[----:B------:R-:W-:Y:S01]  /*0400*/  LOP3.LUT R11, R11, 0x3ffffffc, RZ, 0xc0, !PT ;  /* 0x3ffffffc0b0b7812 */ /* 0x000fe200078ec0ff */
[----:B------:R-:W4:Y:S01]  /*0410*/  LDC R15, c[0x0][0x140] ;  /* 0x00005000ff0f7b82 */ /* 0x000f220000000800 */
[C---:B------:R-:W-:Y:S01]  /*0420*/  VIADD R35, R10.reuse, 0xffffffff ;  /* 0xffffffff0a237836 */ /* 0x040fe20000000000 */
[----:B------:R-:W-:-:S02]  /*0430*/  ISETP.NE.AND P2, PT, R10, RZ, PT ;  /* 0x000000ff0a00720c */ /* 0x000fc40003f45270 */
[----:B------:R-:W-:Y:S01]  /*0440*/  SHF.R.S32.HI R14, RZ, 0x1f, R3 ;  /* 0x0000001fff0e7819 */ /* 0x000fe20000011403 */
[----:B------:R-:W-:Y:S01]  /*0450*/  IMAD.IADD R11, R8, 0x1, -R11 ;  /* 0x00000001080b7824 */ /* 0x000fe200078e0a0b */
[----:B-----5:R-:W-:Y:S02]  /*0460*/  ISETP.NE.OR P0, PT, R9, RZ, !P0 ;  /* 0x000000ff0900720c */ /* 0x020fe40004705670 */
[----:B-1----:R-:W-:Y:S01]  /*0470*/  I2FP.F32.U32 R12, UR12 ;  /* 0x0000000c000c7c45 */ /* 0x002fe20008201000 */
[----:B------:R-:W1:Y:S01]  /*0480*/  LDC R13, c[0x0][0x144] ;  /* 0x00005100ff0d7b82 */ /* 0x000e620000000800 */
[----:B--2---:R-:W-:Y:S02]  /*0490*/  ISETP.NE.OR P1, PT, R5, RZ, !P1 ;  /* 0x000000ff0500720c */ /* 0x004fe40004f25670 */
[----:B------:R-:W-:Y:S01]  /*04a0*/  LEA.HI R0, R14, R3, RZ, 0x3 ;  /* 0x000000030e007211 */ /* 0x000fe200078f18ff */
[----:B------:R-:W-:Y:S01]  /*04b0*/  FMUL R12, R12, UR4 ;  /* 0x000000040c0c7c20 */ /* 0x000fe20008400000 */
[----:B------:R-:W-:Y:S01]  /*04c0*/  ULDC UR4, c[0x0][0x154] ;  /* 0x0000550000047ab9 */ /* 0x000fe20000000800 */
[----:B------:R-:W-:-:S02]  /*04d0*/  SHF.R.S32.HI R5, RZ, 0x1f, R2 ;  /* 0x0000001fff057819 */ /* 0x000fc40000011402 */
[--C-:B------:R-:W-:Y:S02]  /*04e0*/  SHF.R.S32.HI R9, RZ, 0x3, R0.reuse ;  /* 0x00000003ff097819 */ /* 0x100fe40000011400 */
[----:B------:R-:W-:Y:S01]  /*04f0*/  VOTEU.ALL UP0, P0 ;  /* 0x00000000003f7886 */ /* 0x000fe20000000000 */
[----:B------:R-:W-:Y:S01]  /*0500*/  SHF.R.S32.HI R0, RZ, 0x1f, R0 ;  /* 0x0000001fff007819 */ /* 0x000fe20000011400 */
[----:B------:R-:W2:Y:S01]  /*0510*/  F2I.U32.TRUNC.NTZ R12, R12 ;  /* 0x0000000c000c7305 */ /* 0x000ea2000020f000 */
[----:B0-----:R-:W-:Y:S01]  /*0520*/  I2FP.F32.U32 R8, R6 ;  /* 0x0000000600087245 */ /* 0x001fe20000201000 */
[----:B------:R-:W-:Y:S01]  /*0530*/  VOTEU.ALL UP1, P1 ;  /* 0x00000000003f7886 */ /* 0x000fe20000820000 */
[----:B------:R-:W0:Y:S01]  /*0540*/  @!UP0 S2UR UR7, SR_CgaCtaId ;  /* 0x00000000000789c3 */ /* 0x000e220000008800 */
[----:B------:R-:W-:Y:S01]  /*0550*/  LEA.HI R0, R0, R9, RZ, 0x2 ;  /* 0x0000000900007211 */ /* 0x000fe200078f10ff */
[----:B------:R-:W-:Y:S01]  /*0560*/  @!UP0 UMOV UR6, 0x400 ;  /* 0x0000040000068882 */ /* 0x000fe20000000000 */
[----:B------:R-:W-:Y:S01]  /*0570*/  FMUL R8, R8, UR4 ;  /* 0x0000000408087c20 */ /* 0x000fe20008400000 */
[----:B------:R-:W-:Y:S01]  /*0580*/  LEA.HI R5, R5, R2, RZ, 0x2 ;  /* 0x0000000205057211 */ /* 0x000fe200078f10ff */
[----:B------:R-:W-:Y:S01]  /*0590*/  UMOV UR4, 0x20 ;  /* 0x0000002000047882 */ /* 0x000fe20000000000 */
[----:B------:R-:W-:Y:S01]  /*05a0*/  LOP3.LUT R0, R0, 0xfffffffc, RZ, 0xc0, !PT ;  /* 0xfffffffc00007812 */ /* 0x000fe200078ec0ff */
[----:B------:R-:W-:-:S04]  /*05b0*/  @!UP0 UIADD3 UR4, -UR4, 0x100000, URZ ;  /* 0x0010000004048890 */ /* 0x000fc8000fffe13f */
[----:B------:R-:W-:Y:S02]  /*05c0*/  @!UP0 USHF.L.U32 UR5, UR4, 0xb, URZ ;  /* 0x0000000b04058899 */ /* 0x000fe4000800063f */
[----:B------:R-:W-:Y:S01]  /*05d0*/  @!UP0 USHF.L.U32 UR4, UR4, 0x1, URZ ;  /* 0x0000000104048899 */ /* 0x000fe2000800063f */
[----:B------:R-:W5:Y:S01]  /*05e0*/  @!UP1 S2UR UR10, SR_CgaCtaId ;  /* 0x00000000000a99c3 */ /* 0x000f620000008800 */
[----:B------:R-:W3:Y:S01]  /*05f0*/  F2I.U32.TRUNC.NTZ R8, R8 ;  /* 0x0000000800087305 */ /* 0x000ee2000020f000 */
[----:B------:R-:W-:Y:S01]  /*0600*/  LOP3.LUT R5, R5, 0xfffffffc, RZ, 0xc0, !PT ;  /* 0xfffffffc05057812 */ /* 0x000fe200078ec0ff */
[----:B------:R-:W-:Y:S01]  /*0610*/  IMAD.IADD R0, R9, 0x1, -R0 ;  /* 0x0000000109007824 */ /* 0x000fe200078e0a00 */
[----:B------:R-:W-:Y:S01]  /*0620*/  @!UP1 UMOV UR9, 0x400 ;  /* 0x0000040000099882 */ /* 0x000fe20000000000 */
[----:B--2---:R-:W-:Y:S01]  /*0630*/  IMAD.MOV R12, RZ, RZ, -R12 ;  /* 0x000000ffff0c7224 */ /* 0x004fe200078e0a0c */
[----:B------:R-:W-:Y:S01]  /*0640*/  VOTEU.ALL UP2, P1 ;  /* 0x00000000003f7886 */ /* 0x000fe20000840000 */
[----:B------:R-:W-:Y:S01]  /*0650*/  IMAD R0, R11, 0x4, R0 ;  /* 0x000000040b007824 */ /* 0x000fe200078e0200 */
[----:B------:R-:W-:Y:S01]  /*0660*/  VOTEU.ALL UP3, P1 ;  /* 0x00000000003f7886 */ /* 0x000fe20000860000 */
[----:B------:R-:W-:Y:S01]  /*0670*/  IMAD.IADD R5, R2, 0x1, -R5 ;  /* 0x0000000102057824 */ /* 0x000fe200078e0a05 */
[----:B------:R-:W-:Y:S01]  /*0680*/  VOTEU.ALL UP4, P1 ;  /* 0x00000000003f7886 */ /* 0x000fe20000880000 */
[C---:B------:R-:W-:Y:S01]  /*0690*/  IMAD.SHL.U32 R9, R0.reuse, 0x4, RZ ;  /* 0x0000000400097824 */ /* 0x040fe200078e00ff */
[----:B------:R-:W-:Y:S01]  /*06a0*/  VOTEU.ALL UP5, P1 ;  /* 0x00000000003f7886 */ /* 0x000fe200008a0000 */
[----:B----4-:R-:W-:Y:S01]  /*06b0*/  ISETP.EQ.U32.AND P3, PT, R15, 0x1, PT ;  /* 0x000000010f00780c */ /* 0x010fe20003f62070 */
[----:B-1----:R-:W-:Y:S01]  /*06c0*/  IMAD R20, R13, R12, UR12 ;  /* 0x0000000c0d147e24 */ /* 0x002fe2000f8e020c */
[----:B------:R-:W-:Y:S01]  /*06d0*/  ISETP.NE.AND P1, PT, R5, 0x3, PT ;  /* 0x000000030500780c */ /* 0x000fe20003f25270 */
[----:B0-----:R-:W-:Y:S01]  /*06e0*/  @!UP0 ULEA UR8, UR7, UR6, 0x18 ;  /* 0x0000000607088291 */ /* 0x001fe2000f8ec03f */
[----:B---3--:R-:W-:Y:S01]  /*06f0*/  IMAD.MOV R24, RZ, RZ, -R8 ;  /* 0x000000ffff187224 */ /* 0x008fe200078e0a08 */
[----:B------:R-:W-:Y:S01]  /*0700*/  LOP3.LUT R152, R0, 0xc, R9, 0x78, !PT ;  /* 0x0000000c00987812 */ /* 0x000fe200078e7809 */
[----:B------:R-:W-:-:S04]  /*0710*/  @!UP1 UIADD3 UR6, -UR11, 0x100000, URZ ;  /* 0x001000000b069890 */ /* 0x000fc8000fffe13f */
[----:B------:R-:W-:Y:S02]  /*0720*/  @!UP1 USHF.L.U32 UR7, UR6, 0xb, URZ ;  /* 0x0000000b06079899 */ /* 0x000fe4000800063f */
[----:B------:R-:W-:Y:S01]  /*0730*/  @!UP1 USHF.L.U32 UR6, UR6, 0x1, URZ ;  /* 0x0000000106069899 */ /* 0x000fe2000800063f */
[----:B------:R-:W-:Y:S01]  /*0740*/  ISETP.EQ.OR P1, PT, R5, RZ, !P1 ;  /* 0x000000ff0500720c */ /* 0x000fe20004f22670 */
[----:B------:R-:W-:Y:S01]  /*0750*/  IMAD R9, R21, R24, R6 ;  /* 0x0000001815097224 */ /* 0x000fe200078e0206 */
[----:B------:R-:W-:Y:S01]  /*0760*/  VOTEU.ALL UP0, P0 ;  /* 0x00000000003f7886 */ /* 0x000fe20000000000 */
[----:B------:R-:W-:Y:S01]  /*0770*/  ISETP.GE.U32.AND P5, PT, R35, 0x2, PT ;  /* 0x000000022300780c */ /* 0x000fe20003fa6070 */
[----:B-----5:R-:W-:Y:S01]  /*0780*/  @!UP1 ULEA UR9, UR10, UR9, 0x18 ;  /* 0x000000090a099291 */ /* 0x020fe2000f8ec03f */
[----:B------:R-:W-:Y:S01]  /*0790*/  ISETP.EQ.AND P1, PT, R10, RZ, P1 ;  /* 0x000000ff0a00720c */ /* 0x000fe20000f22270 */
[----:B------:R-:W-:Y:S01]  /*07a0*/  VOTEU.ALL UP1, P0 ;  /* 0x00000000003f7886 */ /* 0x000fe20000020000 */
[----:B------:R-:W-:Y:S01]  /*07b0*/  LOP3.LUT P0, RZ, R3, 0x7, RZ, 0xc0, !PT ;  /* 0x0000000703ff7812 */ /* 0x000fe2000780c0ff */
[----:B------:R-:W0:Y:S02]  /*07c0*/  FENCE.VIEW.ASYNC.S ;  /* 0x00000000000073c6 */ /* 0x000e240000000000 */
[----:B0-----:R0:W1:Y:S01]  /*07d0*/  @!UP0 SYNCS.EXCH.64 URZ, [UR8+0x80], UR4 ;  /* 0x00008004083f85b2 */ /* 0x0010620008000100 */
[----:B------:R-:W-:Y:S01]  /*07e0*/  ISETP.NE.AND P4, PT, R9, R152, PT ;  /* 0x000000980900720c */ /* 0x000fe20003f85270 */
[----:B------:R0:W2:Y:S01]  /*07f0*/  SHFL.IDX PT, R0, R7, RZ, 0x1f ;  /* 0x00001fff07007589 */ /* 0x0000a200000e0000 */
[----:B------:R-:W-:-:S02]  /*0800*/  ISETP.LT.U32.AND P0, PT, R152, 0x2, !P0 ;  /* 0x000000029800780c */ /* 0x000fc40004701070 */
[----:B------:R-:W-:Y:S02]  /*0810*/  ISETP.EQ.OR P4, PT, R20, RZ, !P4 ;  /* 0x000000ff1400720c */ /* 0x000fe40006782670 */
[----:B------:R-:W-:Y:S02]  /*0820*/  SEL R16, RZ, 0x1, !P1 ;  /* 0x00000001ff107807 */ /* 0x000fe40004800000 */
[----:B------:R-:W-:Y:S02]  /*0830*/  PLOP3.LUT P0, PT, P0, P4, PT, 0x80, 0x0 ;  /* 0x000000000000781c */ /* 0x000fe40000709070 */
[----:B------:R-:W-:Y:S02]  /*0840*/  SEL R16, R16, 0x2, P5 ;  /* 0x0000000210107807 */ /* 0x000fe40002800000 */
[----:B------:R-:W-:Y:S01]  /*0850*/  P2R R155, PR, RZ, 0x1 ;  /* 0x00000001ff9b7803 */ /* 0x000fe20000000000 */
[----:B------:R0:W3:Y:S01]  /*0860*/  @!UP1 SYNCS.EXCH.64 URZ, [UR8+0x88], UR4 ;  /* 0x00008804083f95b2 */ /* 0x0000e20008000100 */
[----:B------:R-:W-:Y:S01]  /*0870*/  NOP ;  /* 0x0000000000007918 */ /* 0x000fe20000000000 */
[----:B------:R0:W4:Y:S01]  /*0880*/  @!UP2 SYNCS.EXCH.64 URZ, [UR9+0x60], UR6 ;  /* 0x00006006093fa5b2 */ /* 0x0001220008000100 */
[----:B------:R0:W0:Y:S01]  /*0890*/  @!UP3 SYNCS.EXCH.64 URZ, [UR9+0x68], UR6 ;  /* 0x00006806093fb5b2 */ /* 0x0000220008000100 */
[----:B------:R0:W0:Y:S01]  /*08a0*/  @!UP4 SYNCS.EXCH.64 URZ, [UR9+0x70], UR6 ;  /* 0x00007006093fc5b2 */ /* 0x0000220008000100 */
[----:B------:R0:W0:Y:S01]  /*08b0*/  @!UP5 SYNCS.EXCH.64 URZ, [UR9+0x78], UR6 ;  /* 0x00007806093fd5b2 */ /* 0x0000220008000100 */
[----:B------:R-:W-:Y:S01]  /*08c0*/  NOP ;  /* 0x0000000000007918 */ /* 0x000fe20000000000 */
[----:B------:R-:W-:Y:S05]  /*08d0*/  @!P3 BRA `(.L_x_3) ;  /* 0x000000000008b947 */ /* 0x000fea0003800000 */
[----:B01-34-:R-:W-:Y:S01]  /*08e0*/  UCGABAR_ARV ;  /* 0x00000000000079c7 */ /* 0x01bfe20008000000 */
[----:B------:R-:W-:Y:S05]  /*08f0*/  BRA `(.L_x_4) ;  /* 0x0000000000047947 */ /* 0x000fea0003800000 */
.L_x_3:
[----:B01-34-:R-:W-:Y:S01]  /*0900*/  NOP ;  /* 0x0000000000007918 */ /* 0x01bfe20000000000 */
.L_x_4:
[----:B------:R-:W-:Y:S01]  /*0910*/  ULDC.64 UR4, c[0x0][0x598] ;  /* 0x0001660000047ab9 */ /* 0x000fe20000000a00 */
[----:B------:R-:W-:Y:S01]  /*0920*/  ULDC.64 UR36, c[0x0][0x208] ;  /* 0x0000820000247ab9 */ /* 0x000fe20000000a00 */
[----:B------:R-:W-:-:S04]  /*0930*/  ISETP.NE.U32.AND P0, PT, RZ, UR4, PT ;  /* 0x00000004ff007c0c */ /* 0x000fc8000bf05070 */
[----:B------:R-:W-:-:S13]  /*0940*/  ISETP.NE.AND.EX P0, PT, RZ, UR5, PT, P0 ;  /* 0x00000005ff007c0c */ /* 0x000fda000bf05300 */
[----:B------:R-:W-:Y:S05]  /*0950*/  @!P0 BRA `(.L_x_5) ;  /* 0x00000000001c8947 */ /* 0x000fea0003800000 */
[----:B------:R-:W0:Y:S02]  /*0960*/  LDC.64 R8, c[0x0][0x598] ;  /* 0x00016600ff087b82 */ /* 0x000e240000000a00 */
[----:B0-----:R-:W3:Y:S02]  /*0970*/  LDG.E.64 R8, desc[UR36][R8.64] ;  /* 0x0000002408087981 */ /* 0x001ee4000c1e1b00 */
[----:B---3--:R-:W-:-:S04]  /*0980*/  ISETP.NE.U32.AND P0, PT, R8, RZ, PT ;  /* 0x000000ff0800720c */ /* 0x008fc80003f05070 */
[----:B------:R-:W-:-:S13]  /*0990*/  ISETP.NE.AND.EX P0, PT, R9, RZ, PT, P0 ;  /* 0x000000ff0900720c */ /* 0x000fda0003f05300 */
[----:B------:R-:W-:Y:S05]  /*09a0*/  @!P0 BRA `(.L_x_5) ;  /* 0x0000000000088947 */ /* 0x000fea0003800000 */
[----:B------:R0:W5:Y:S01]  /*09b0*/  LD.E R153, desc[UR36][R8.64] ;  /* 0x0000002408997980 */ /* 0x000162000c101900 */
[----:B------:R-:W-:Y:S05]  /*09c0*/  BRA `(.L_x_6) ;  /* 0x0000000000247947 */ /* 0x000fea0003800000 */
.L_x_5:
[----:B------:R-:W-:Y:S02]  /*09d0*/  ULDC.64 UR4, c[0x0][0x588] ;  /* 0x0001620000047ab9 */ /* 0x000fe40000000a00 */
[----:B------:R-:W-:-:S04]  /*09e0*/  ISETP.NE.U32.AND P0, PT, RZ, UR4, PT ;  /* 0x00000004ff007c0c */ /* 0x000fc8000bf05070 */
[----:B------:R-:W-:-:S13]  /*09f0*/  ISETP.NE.AND.EX P0, PT, RZ, UR5, PT, P0 ;  /* 0x00000005ff007c0c */ /* 0x000fda000bf05300 */
[----:B------:R-:W-:Y:S05]  /*0a00*/  @!P0 BRA `(.L_x_7) ;  /* 0x00000000000c8947 */ /* 0x000fea0003800000 */
[----:B------:R-:W0:Y:S02]  /*0a10*/  LDC.64 R8, c[0x0][0x588] ;  /* 0x00016200ff087b82 */ /* 0x000e240000000a00 */
[----:B0-----:R1:W5:Y:S01]  /*0a20*/  LDG.E R153, desc[UR36][R8.64] ;  /* 0x0000002408997981 */ /* 0x001362000c1e1900 */
[----:B------:R-:W-:Y:S05]  /*0a30*/  BRA `(.L_x_6) ;  /* 0x0000000000087947 */ /* 0x000fea0003800000 */
.L_x_7:
[----:B------:R-:W-:Y:S02]  /*0a40*/  ULDC UR4, c[0x0][0x580] ;  /* 0x0001600000047ab9 */ /* 0x000fe40000000800 */
[----:B------:R-:W-:-:S07]  /*0a50*/  IMAD.U32 R153, RZ, RZ, UR4 ;  /* 0x00000004ff997e24 */ /* 0x000fce000f8e00ff */
.L_x_6:
[----:B------:R-:W-:Y:S02]  /*0a60*/  ULDC.64 UR4, c[0x0][0x5a0] ;  /* 0x0001680000047ab9 */ /* 0x000fe40000000a00 */
[----:B------:R-:W-:-:S04]  /*0a70*/  ISETP.NE.U32.AND P0, PT, RZ, UR4, PT ;  /* 0x00000004ff007c0c */ /* 0x000fc8000bf05070 */
[----:B------:R-:W-:-:S13]  /*0a80*/  ISETP.NE.AND.EX P0, PT, RZ, UR5, PT, P0 ;  /* 0x00000005ff007c0c */ /* 0x000fda000bf05300 */
[----:B------:R-:W-:Y:S05]  /*0a90*/  @!P0 BRA `(.L_x_8) ;  /* 0x00000000001c8947 */ /* 0x000fea0003800000 */
[----:B01----:R-:W0:Y:S02]  /*0aa0*/  LDC.64 R8, c[0x0][0x5a0] ;  /* 0x00016800ff087b82 */ /* 0x003e240000000a00 */
[----:B0-----:R-:W3:Y:S02]  /*0ab0*/  LDG.E.64 R8, desc[UR36][R8.64] ;  /* 0x0000002408087981 */ /* 0x001ee4000c1e1b00 */
[----:B---3--:R-:W-:-:S04]  /*0ac0*/  ISETP.NE.U32.AND P0, PT, R8, RZ, PT ;  /* 0x000000ff0800720c */ /* 0x008fc80003f05070 */
[----:B------:R-:W-:-:S13]  /*0ad0*/  ISETP.NE.AND.EX P0, PT, R9, RZ, PT, P0 ;  /* 0x000000ff0900720c */ /* 0x000fda0003f05300 */
[----:B------:R-:W-:Y:S05]  /*0ae0*/  @!P0 BRA `(.L_x_8) ;  /* 0x0000000000088947 */ /* 0x000fea0003800000 */
[----:B------:R0:W5:Y:S01]  /*0af0*/  LD.E R154, desc[UR36][R8.64] ;  /* 0x00000024089a7980 */ /* 0x000162000c101900 */
[----:B------:R-:W-:Y:S05]  /*0b00*/  BRA `(.L_x_9) ;  /* 0x0000000000247947 */ /* 0x000fea0003800000 */
.L_x_8:
[----:B------:R-:W-:Y:S02]  /*0b10*/  ULDC.64 UR4, c[0x0][0x590] ;  /* 0x0001640000047ab9 */ /* 0x000fe40000000a00 */
[----:B------:R-:W-:-:S04]  /*0b20*/  ISETP.NE.U32.AND P0, PT, RZ, UR4, PT ;  /* 0x00000004ff007c0c */ /* 0x000fc8000bf05070 */
[----:B------:R-:W-:-:S13]  /*0b30*/  ISETP.NE.AND.EX P0, PT, RZ, UR5, PT, P0 ;  /* 0x00000005ff007c0c */ /* 0x000fda000bf05300 */
[----:B------:R-:W-:Y:S05]  /*0b40*/  @!P0 BRA `(.L_x_10) ;  /* 0x00000000000c8947 */ /* 0x000fea0003800000 */
[----:B01----:R-:W0:Y:S02]  /*0b50*/  LDC.64 R8, c[0x0][0x590] ;  /* 0x00016400ff087b82 */ /* 0x003e240000000a00 */
[----:B0-----:R1:W5:Y:S01]  /*0b60*/  LDG.E R154, desc[UR36][R8.64] ;  /* 0x00000024089a7981 */ /* 0x001362000c1e1900 */
[----:B------:R-:W-:Y:S05]  /*0b70*/  BRA `(.L_x_9) ;  /* 0x0000000000087947 */ /* 0x000fea0003800000 */
.L_x_10:
[----:B------:R-:W-:Y:S02]  /*0b80*/  ULDC UR4, c[0x0][0x584] ;  /* 0x0001610000047ab9 */ /* 0x000fe40000000800 */
[----:B------:R-:W-:-:S07]  /*0b90*/  IMAD.U32 R154, RZ, RZ, UR4 ;  /* 0x00000004ff9a7e24 */ /* 0x000fce000f8e00ff */
.L_x_9:
[----:B------:R-:W3:Y:S01]  /*0ba0*/  LDC R2, c[0x0][0x65c] ;  /* 0x00019700ff027b82 */ /* 0x000ee20000000800 */
[----:B------:R-:W-:Y:S01]  /*0bb0*/  ULDC UR6, c[0x0][0x28c] ;  /* 0x0000a30000067ab9 */ /* 0x000fe20000000800 */
[----:B------:R-:W-:Y:S01]  /*0bc0*/  ISETP.NE.AND P0, PT, R10, 0x2, PT ;  /* 0x000000020a00780c */ /* 0x000fe20003f05270 */
[----:B------:R-:W-:Y:S01]  /*0bd0*/  UIADD3 UR6, UR6, 0x3f, URZ ;  /* 0x0000003f06067890 */ /* 0x000fe2000fffe03f */
[----:B01----:R-:W-:Y:S01]  /*0be0*/  IMAD.U32 R8, RZ, RZ, UR12 ;  /* 0x0000000cff087e24 */ /* 0x003fe2000f8e00ff */
[----:B------:R-:W-:Y:S01]  /*0bf0*/  UMOV UR38, URZ ;  /* 0x0000003f00267c82 */ /* 0x000fe20008000000 */
[----:B------:R-:W-:Y:S01]  /*0c00*/  IMAD.MOV.U32 R9, RZ, RZ, RZ ;  /* 0x000000ffff097224 */ /* 0x000fe200078e00ff */
[----:B------:R-:W-:Y:S01]  /*0c10*/  USHF.R.S32.HI UR7, URZ, 0x1f, UR6 ;  /* 0x0000001f3f077899 */ /* 0x000fe20008011406 */
[----:B------:R-:W-:Y:S01]  /*0c20*/  UMOV UR39, URZ ;  /* 0x0000003f00277c82 */ /* 0x000fe20008000000 */
[----:B------:R-:W-:Y:S02]  /*0c30*/  ULDC.64 UR8, c[0x0][0x650] ;  /* 0x0001940000087ab9 */ /* 0x000fe40000000a00 */
[----:B------:R-:W-:-:S04]  /*0c40*/  ULEA.HI UR7, UR7, UR6, URZ, 0x6 ;  /* 0x0000000607077291 */ /* 0x000fc8000f8f303f */
[----:B------:R-:W-:Y:S01]  /*0c50*/  USHF.R.S32.HI UR40, URZ, 0x6, UR7 ;  /* 0x000000063f287899 */ /* 0x000fe20008011407 */
[----:B---3--:R-:W-:-:S13]  /*0c60*/  ISETP.NE.AND P1, PT, R2, 0x1, PT ;  /* 0x000000010200780c */ /* 0x008fda0003f25270 */
[----:B------:R-:W0:Y:S01]  /*0c70*/  @P1 LDC R19, c[0x0][0x10] ;  /* 0x00000400ff131b82 */ /* 0x000e220000000800 */
[----:B------:R-:W-:Y:S02]  /*0c80*/  @P1 IMAD.MOV.U32 R7, RZ, RZ, RZ ;  /* 0x000000ffff071224 */ /* 0x000fe400078e00ff */
[----:B------:R-:W-:-:S05]  /*0c90*/  @P1 IMAD.MOV.U32 R17, RZ, RZ, RZ ;  /* 0x000000ffff111224 */ /* 0x000fca00078e00ff */
[----:B------:R-:W1:Y:S01]  /*0ca0*/  @!P1 LDC R11, c[0x0][0xc] ;  /* 0x00000300ff0b9b82 */ /* 0x000e620000000800 */
[----:B------:R-:W-:Y:S01]  /*0cb0*/  ULDC UR4, c[0x0][0xc] ;  /* 0x0000030000047ab9 */ /* 0x000fe20000000800 */
[----:B------:R-:W-:Y:S02]  /*0cc0*/  ULDC UR5, c[0x0][0x10] ;  /* 0x0000040000057ab9 */ /* 0x000fe40000000800 */
[----:B------:R-:W-:-:S04]  /*0cd0*/  UIMAD.WIDE.U32 UR4, UR4, UR5, URZ ;  /* 0x00000005040472a5 */ /* 0x000fc8000f8e003f */
[----:B------:R-:W3:Y:S01]  /*0ce0*/  LDC R2, c[0x0][0x14] ;  /* 0x00000500ff027b82 */ /* 0x000ee20000000800 */
[----:B0-----:R-:W-:-:S04]  /*0cf0*/  @P1 IMAD.WIDE.U32 R18, R19, UR12, R6 ;  /* 0x0000000c13121c25 */ /* 0x001fc8000f8e0006 */
[----:B------:R-:W-:Y:S02]  /*0d00*/  @P1 IMAD.IADD R17, R19, 0x1, R17 ;  /* 0x0000000113111824 */ /* 0x000fe400078e0211 */
[----:B-1----:R-:W-:-:S04]  /*0d10*/  @!P1 IMAD.WIDE.U32 R8, R6, R11, R8 ;  /* 0x0000000b06089225 */ /* 0x002fc800078e0008 */
[----:B------:R-:W-:Y:S02]  /*0d20*/  @!P1 IMAD.MOV.U32 R18, RZ, RZ, R8 ;  /* 0x000000ffff129224 */ /* 0x000fe400078e0008 */
[----:B------:R-:W-:Y:S02]  /*0d30*/  @!P1 IMAD.MOV.U32 R17, RZ, RZ, R9 ;  /* 0x000000ffff119224 */ /* 0x000fe400078e0009 */
[----:B---3--:R-:W-:-:S04]  /*0d40*/  IMAD.WIDE.U32 R12, R2, UR4, RZ ;  /* 0x00000004020c7c25 */ /* 0x008fc8000f8e00ff */
[----:B------:R-:W-:Y:S01]  /*0d50*/  IMAD R23, R2, UR5, RZ ;  /* 0x0000000502177c24 */ /* 0x000fe2000f8e02ff */
[----:B------:R0:W-:Y:S03]  /*0d60*/  STL.64 [R1], R12 ;  /* 0x0000000c01007387 */ /* 0x0001e60000100a00 */
[----:B------:R-:W-:Y:S01]  /*0d70*/  IMAD.IADD R23, R13, 0x1, R23 ;  /* 0x000000010d177824 */ /* 0x000fe200078e0217 */
[----:B------:R-:W-:Y:S06]  /*0d80*/  @P0 BRA `(.L_x_11) ;  /* 0x0000000000200947 */ /* 0x000fec0003800000 */
[----:B------:R-:W-:Y:S01]  /*0d90*/  UISETP.GE.U32.AND UP0, UPT, UR40, 0x5, UPT ;  /* 0x000000052800788c */ /* 0x000fe2000bf06070 */
[----:B------:R-:W-:Y:S01]  /*0da0*/  IADD3 R18, P0, R18, R12, RZ ;  /* 0x0000000c12127210 */ /* 0x000fe20007f1e0ff */
[----:B------:R-:W-:Y:S01]  /*0db0*/  UIMAD.WIDE.U32 UR4, UR40, -0x33333333, URZ ;  /* 0xcccccccd280478a5 */ /* 0x000fe2000f8e003f */
[----:B------:R-:W-:-:S03]  /*0dc0*/  UMOV UR39, URZ ;  /* 0x0000003f00277c82 */ /* 0x000fc60008000000 */
[----:B------:R-:W-:Y:S01]  /*0dd0*/  USHF.R.U32.HI UR4, URZ, 0x2, UR5 ;  /* 0x000000023f047899 */ /* 0x000fe20008011605 */
[----:B------:R-:W-:-:S03]  /*0de0*/  IMAD.X R17, R23, 0x1, R17, P0 ;  /* 0x0000000117117824 */ /* 0x000fc600000e0611 */
[----:B------:R-:W-:Y:S02]  /*0df0*/  UIMAD UR38, UR4, -0x5, UR40 ;  /* 0xfffffffb042678a4 */ /* 0x000fe4000f8e0228 */
[----:B------:R-:W-:-:S12]  /*0e00*/  @UP0 ULOP3.LUT UR39, UR4, 0x1, URZ, 0xc0, !UPT ;  /* 0x0000000104270892 */ /* 0x000fd8000f8ec03f */
.L_x_11:
[----:B------:R-:W-:Y:S01]  /*0e10*/  ISETP.GE.U32.AND P0, PT, R18, UR8, PT ;  /* 0x0000000812007c0c */ /* 0x000fe2000bf06070 */
[----:B------:R-:W-:Y:S01]  /*0e20*/  IMAD.MOV.U32 R19, RZ, RZ, -0x1 ;  /* 0xffffffffff137424 */ /* 0x000fe200078e00ff */
[----:B------:R-:W-:Y:S01]  /*0e30*/  PRMT R8, RZ, 0x7610, R8 ;  /* 0x00007610ff087816 */ /* 0x000fe20000000008 */
[----:B------:R-:W-:Y:S01]  /*0e40*/  IMAD.MOV.U32 R22, RZ, RZ, -0x1 ;  /* 0xffffffffff167424 */ /* 0x000fe200078e00ff */
[----:B------:R-:W-:Y:S01]  /*0e50*/  ISETP.GE.U32.AND.EX P0, PT, R17, UR9, PT, P0 ;  /* 0x0000000911007c0c */ /* 0x000fe2000bf06100 */
[----:B------:R-:W-:-:S12]  /*0e60*/  IMAD.MOV.U32 R2, RZ, RZ, -0x1 ;  /* 0xffffffffff027424 */ /* 0x000fd800078e00ff */
[----:B------:R-:W-:Y:S05]  /*0e70*/  @P0 BRA `(.L_x_12) ;  /* 0x00000004002c0947 */ /* 0x000fea0003800000 */
[----:B------:R-:W1:Y:S01]  /*0e80*/  LDC.64 R26, c[0x0][0x628] ;  /* 0x00018a00ff1a7b82 */ /* 0x000e620000000a00 */
[----:B------:R-:W-:Y:S02]  /*0e90*/  IMAD.MOV.U32 R8, RZ, RZ, R18 ;  /* 0x000000ffff087224 */ /* 0x000fe400078e0012 */
[----:B------:R-:W-:-:S05]  /*0ea0*/  IMAD.MOV.U32 R9, RZ, RZ, R17 ;  /* 0x000000ffff097224 */ /* 0x000fca00078e0011 */
[----:B------:R-:W3:Y:S08]  /*0eb0*/  LDC R2, c[0x0][0x630] ;  /* 0x00018c00ff027b82 */ /* 0x000ef00000000800 */
[----:B------:R-:W4:Y:S01]  /*0ec0*/  LDC.64 R28, c[0x0][0x620] ;  /* 0x00018800ff1c7b82 */ /* 0x000f220000000a00 */
[----:B-1----:R-:W-:-:S04]  /*0ed0*/  ISETP.NE.U32.AND P0, PT, R26, RZ, PT ;  /* 0x000000ff1a00720c */ /* 0x002fc80003f05070 */
[----:B------:R-:W-:-:S13]  /*0ee0*/  ISETP.NE.AND.EX P0, PT, R27, RZ, PT, P0 ;  /* 0x000000ff1b00720c */ /* 0x000fda0003f05300 */
[----:B---34-:R-:W-:Y:S05]  /*0ef0*/  @!P0 BRA `(.L_x_13) ;  /* 0x0000000000288947 */ /* 0x018fea0003800000 */
[----:B0-----:R-:W0:Y:S02]  /*0f00*/  LDC R13, c[0x0][0x634] ;  /* 0x00018d00ff0d7b82 */ /* 0x001e240000000800 */
[----:B0-----:R-:W-:-:S05]  /*0f10*/  IADD3 R13, P0, R18, R13, RZ ;  /* 0x0000000d120d7210 */ /* 0x001fca0007f1e0ff */
[----:B------:R-:W-:-:S04]  /*0f20*/  IMAD.X R15, RZ, RZ, R17, P0 ;  /* 0x000000ffff0f7224 */ /* 0x000fc800000e0611 */
[----:B------:R-:W-:-:S04]  /*0f30*/  IMAD.WIDE.U32 R8, R15, R26, RZ ;  /* 0x0000001a0f087225 */ /* 0x000fc800078e00ff */
[----:B------:R-:W-:-:S04]  /*0f40*/  IMAD.WIDE.U32 R10, P0, R13, R27, R8 ;  /* 0x0000001b0d0a7225 */ /* 0x000fc80007800008 */
[----:B------:R-:W-:-:S04]  /*0f50*/  IMAD.WIDE.U32 R8, R13, R26, RZ ;  /* 0x0000001a0d087225 */ /* 0x000fc800078e00ff */
[----:B------:R-:W-:Y:S01]  /*0f60*/  IMAD.X R13, RZ, RZ, RZ, P0 ;  /* 0x000000ffff0d7224 */ /* 0x000fe200000e06ff */
[----:B------:R-:W-:Y:S01]  /*0f70*/  IADD3 RZ, P0, R9, R10, RZ ;  /* 0x0000000a09ff7210 */ /* 0x000fe20007f1e0ff */
[----:B------:R-:W-:-:S04]  /*0f80*/  IMAD.MOV.U32 R12, RZ, RZ, R11 ;  /* 0x000000ffff0c7224 */ /* 0x000fc800078e000b */
[----:B------:R-:W-:-:S08]  /*0f90*/  IMAD.WIDE.U32.X R8, R15, R27, R12, P0 ;  /* 0x0000001b0f087225 */ /* 0x000fd000000e040c */
.L_x_13:
[----:B------:R-:W1:Y:S01]  /*0fa0*/  LDC.64 R32, c[0x0][0x640] ;  /* 0x00019000ff207b82 */ /* 0x000e620000000a00 */
[-C--:B------:R-:W-:Y:S01]  /*0fb0*/  SHF.R.U64 R30, R8, R2.reuse, R9 ;  /* 0x00000002081e7219 */ /* 0x080fe20000001209 */
[----:B------:R-:W-:Y:S01]  /*0fc0*/  IMAD.MOV.U32 R19, RZ, RZ, R17 ;  /* 0x000000ffff137224 */ /* 0x000fe200078e0011 */
[----:B------:R-:W-:Y:S02]  /*0fd0*/  SHF.R.U32.HI R2, RZ, R2, R9 ;  /* 0x00000002ff027219 */ /* 0x000fe40000011609 */
[----:B------:R-:W-:-:S03]  /*0fe0*/  IADD3 R11, P0, RZ, -R30, RZ ;  /* 0x8000001eff0b7210 */ /* 0x000fc60007f1e0ff */
[----:B------:R-:W3:Y:S02]  /*0ff0*/  LDC R10, c[0x0][0x618] ;  /* 0x00018600ff0a7b82 */ /* 0x000ee40000000800 */
[----:B------:R-:W-:-:S04]  /*1000*/  IMAD.X R9, RZ, RZ, ~R2, P0 ;  /* 0x000000ffff097224 */ /* 0x000fc800000e0e02 */
[-C--:B------:R-:W-:Y:S02]  /*1010*/  IMAD R2, R9, R28.reuse, RZ ;  /* 0x0000001c09027224 */ /* 0x080fe400078e02ff */
[----:B0-----:R-:W0:Y:S01]  /*1020*/  LDC R13, c[0x0][0x608] ;  /* 0x00018200ff0d7b82 */ /* 0x001e220000000800 */
[----:B------:R-:W-:-:S04]  /*1030*/  IMAD.WIDE.U32 R8, R11, R28, R18 ;  /* 0x0000001c0b087225 */ /* 0x000fc800078e0012 */
[----:B------:R-:W-:Y:S02]  /*1040*/  IMAD R11, R11, R29, R2 ;  /* 0x0000001d0b0b7224 */ /* 0x000fe400078e0202 */
[----:B------:R-:W-:Y:S01]  /*1050*/  IMAD.MOV.U32 R2, RZ, RZ, -0x1 ;  /* 0xffffffffff027424 */ /* 0x000fe200078e00ff */
[----:B------:R-:W4:Y:S01]  /*1060*/  LDC R31, c[0x0][0x658] ;  /* 0x00019600ff1f7b82 */ /* 0x000f220000000800 */
[----:B------:R-:W-:Y:S01]  /*1070*/  IMAD.IADD R9, R9, 0x1, R11 ;  /* 0x0000000109097824 */ /* 0x000fe200078e020b */
[----:B-1----:R-:W-:Y:S01]  /*1080*/  ISETP.NE.U32.AND P0, PT, R32, RZ, PT ;  /* 0x000000ff2000720c */ /* 0x002fe20003f05070 */
[----:B------:R-:W-:-:S03]  /*1090*/  IMAD.MOV.U32 R28, RZ, RZ, 0x1 ;  /* 0x00000001ff1c7424 */ /* 0x000fc600078e00ff */
[----:B------:R-:W-:Y:S02]  /*10a0*/  ISETP.NE.AND.EX P0, PT, R33, RZ, PT, P0 ;  /* 0x000000ff2100720c */ /* 0x000fe40003f05300 */
[----:B------:R-:W1:Y:S01]  /*10b0*/  LDC R27, c[0x0][0x600] ;  /* 0x00018000ff1b7b82 */ /* 0x000e620000000800 */
[-CC-:B---3--:R-:W-:Y:S02]  /*10c0*/  SHF.R.U64 R25, R8, R10.reuse, R9.reuse ;  /* 0x0000000a08197219 */ /* 0x188fe40000001209 */
[----:B------:R-:W-:-:S05]  /*10d0*/  SHF.R.U32.HI R8, RZ, R10, R9 ;  /* 0x0000000aff087219 */ /* 0x000fca0000011609 */
[----:B------:R-:W3:Y:S01]  /*10e0*/  LDC R22, c[0x0][0x648] ;  /* 0x00019200ff167b82 */ /* 0x000ee20000000800 */
[-CC-:B0-----:R-:W-:Y:S02]  /*10f0*/  SHF.R.U64 R34, R25, R13.reuse, R8.reuse ;  /* 0x0000000d19227219 */ /* 0x181fe40000001208 */
[----:B------:R-:W-:-:S05]  /*1100*/  SHF.R.U32.HI R8, RZ, R13, R8 ;  /* 0x0000000dff087219 */ /* 0x000fca0000011608 */
[----:B------:R-:W0:Y:S01]  /*1110*/  LDC R26, c[0x0][0x638] ;  /* 0x00018e00ff1a7b82 */ /* 0x000e220000000800 */
[-CC-:B----4-:R-:W-:Y:S02]  /*1120*/  SHF.R.U64 R36, R34, R31.reuse, R8.reuse ;  /* 0x0000001f22247219 */ /* 0x190fe40000001208 */
[-C--:B------:R-:W-:Y:S02]  /*1130*/  SHF.L.U32 R2, R2, R31.reuse, RZ ;  /* 0x0000001f02027219 */ /* 0x080fe400000006ff */
[----:B------:R-:W-:Y:S01]  /*1140*/  SHF.R.U32.HI R9, RZ, R31, R8 ;  /* 0x0000001fff097219 */ /* 0x000fe20000011608 */
[----:B------:R-:W-:Y:S01]  /*1150*/  IMAD.MOV.U32 R8, RZ, RZ, R36 ;  /* 0x000000ffff087224 */ /* 0x000fe200078e0024 */
[----:B------:R-:W-:Y:S01]  /*1160*/  LOP3.LUT R15, RZ, R2, RZ, 0x33, !PT ;  /* 0x00000002ff0f7212 */ /* 0x000fe200078e33ff */
[----:B------:R-:W4:Y:S01]  /*1170*/  LDC R29, c[0x0][0x610] ;  /* 0x00018400ff1d7b82 */ /* 0x000f220000000800 */
[----:B------:R-:W-:Y:S05]  /*1180*/  @!P0 BRA `(.L_x_14) ;  /* 0x0000000000288947 */ /* 0x000fea0003800000 */
[----:B------:R-:W2:Y:S02]  /*1190*/  LDC R13, c[0x0][0x64c] ;  /* 0x00019300ff0d7b82 */ /* 0x000ea40000000800 */
[----:B--2---:R-:W-:-:S05]  /*11a0*/  IADD3 R13, P0, R36, R13, RZ ;  /* 0x0000000d240d7210 */ /* 0x004fca0007f1e0ff */
        /* <DEDUP_REMOVED lines=8> */
.L_x_14:
[----:B---3--:R-:W-:Y:S01]  /*1230*/  SHF.R.U64 R7, R8, R22, R9 ;  /* 0x0000001608077219 */ /* 0x008fe20000001209 */
[----:B-1----:R-:W-:Y:S01]  /*1240*/  VIADD R8, R27, 0xffffffff ;  /* 0xffffffff1b087836 */ /* 0x002fe20000000000 */
[----:B------:R-:W-:Y:S01]  /*1250*/  SHF.L.U32 R2, R28, R31, RZ ;  /* 0x0000001f1c027219 */ /* 0x000fe200000006ff */
[----:B------:R-:W-:Y:S01]  /*1260*/  @P1 IMAD R20, R21, R24, R6 ;  /* 0x0000001815141224 */ /* 0x000fe200078e0206 */
[----:B------:R-:W-:Y:S01]  /*1270*/  LOP3.LUT R15, R34, R15, RZ, 0xc0, !PT ;  /* 0x0000000f220f7212 */ /* 0x000fe200078ec0ff */
[----:B------:R-:W-:Y:S01]  /*1280*/  IMAD.MOV R9, RZ, RZ, -R7 ;  /* 0x000000ffff097224 */ /* 0x000fe200078e0a07 */
[----:B------:R-:W-:Y:S01]  /*1290*/  LOP3.LUT R8, R25, R8, RZ, 0xc0, !PT ;  /* 0x0000000819087212 */ /* 0x000fe200078ec0ff */
[----:B------:R-:W-:Y:S02]  /*12a0*/  IMAD.MOV.U32 R6, RZ, RZ, 0x1 ;  /* 0x00000001ff067424 */ /* 0x000fe400078e00ff */
[----:B------:R-:W-:Y:S02]  /*12b0*/  IMAD R15, R2, R7, R15 ;  /* 0x00000007020f7224 */ /* 0x000fe400078e020f */
[----:B0-----:R-:W-:-:S02]  /*12c0*/  IMAD R2, R9, R26, R36 ;  /* 0x0000001a09027224 */ /* 0x001fc400078e0224 */
[----:B----4-:R-:W-:Y:S02]  /*12d0*/  IMAD R19, R15, R29, R20 ;  /* 0x0000001d0f137224 */ /* 0x010fe400078e0214 */
[--C-:B------:R-:W-:Y:S01]  /*12e0*/  IMAD R2, R2, R27, R8.reuse ;  /* 0x0000001b02027224 */ /* 0x100fe200078e0208 */
[----:B------:R-:W-:-:S04]  /*12f0*/  PRMT R8, R6, 0x7610, R8 ;  /* 0x0000761006087816 */ /* 0x000fc80000000008 */
[----:B------:R-:W-:Y:S02]  /*1300*/  SEL R22, R2, R19, !P1 ;  /* 0x0000001302167207 */ /* 0x000fe40004800000 */
[----:B------:R-:W-:Y:S01]  /*1310*/  SEL R19, R19, R2, !P1 ;  /* 0x0000000213137207 */ /* 0x000fe20004800000 */
[----:B------:R-:W-:-:S07]  /*1320*/  IMAD.MOV.U32 R2, RZ, RZ, R30 ;  /* 0x000000ffff027224 */ /* 0x000fce00078e001e */
.L_x_12:
[----:B------:R-:W-:Y:S05]  /*1330*/  @!P3 BRA `(.L_x_15) ;  /* 0x00000000000cb947 */ /* 0x000fea0003800000 */
[----:B------:R-:W-:Y:S01]  /*1340*/  UCGABAR_WAIT ;  /* 0x0000000000007dc7 */ /* 0x000fe20008000000 */
[----:B------:R-:W-:Y:S01]  /*1350*/  CCTL.IVALL ;  /* 0x00000000ff00798f */ /* 0x000fe20002000000 */
[----:B------:R-:W-:Y:S05]  /*1360*/  BRA `(.L_x_16) ;  /* 0x0000000000047947 */ /* 0x000fea0003800000 */
.L_x_15:
[----:B------:R-:W-:Y:S06]  /*1370*/  BAR.SYNC.DEFER_BLOCKING 0x0 ;  /* 0x0000000000007b1d */ /* 0x000fec0000010000 */
.L_x_16:
[----:B------:R-:W-:Y:S05]  /*1380*/  @!P2 BRA `(.L_x_17) ;  /* 0x00000090008ca947 */ /* 0x000fea0003800000 */
[----:B------:R-:W-:-:S13]  /*1390*/  ISETP.GT.U32.AND P0, PT, R35, 0x1, PT ;  /* 0x000000012300780c */ /* 0x000fda0003f04070 */
[----:B------:R-:W-:Y:S05]  /*13a0*/  @P0 EXIT ;  /* 0x000000000000094d */ /* 0x000fea0003800000 */
.L_x_18:
[----:B------:R-:W-:-:S08]  /*13b0*/  NOP ;  /* 0x0000000000007918 */ /* 0x000fd00000000000 */
[----:B------:R-:W1:Y:S02]  /*13c0*/  USETMAXREG.TRY_ALLOC.CTAPOOL UP0, 0xe8 ;  /* 0x000000e8000079c8 */ /* 0x000e640008000600 */
[----:B-1----:R-:W-:-:S13]  /*13d0*/  PLOP3.LUT P0, PT, PT, PT, UP0, 0x80, 0x0 ;  /* 0x000000000000781c */ /* 0x002fda0003f0f008 */
[----:B------:R-:W-:Y:S05]  /*13e0*/  @!P0 BRA `(.L_x_18) ;  /* 0xfffffffc00f08947 */ /* 0x000fea000383ffff */
[----:B------:R-:W-:-:S13]  /*13f0*/  LOP3.LUT P0, RZ, R8, 0xff, RZ, 0xc0, !PT ;  /* 0x000000ff08ff7812 */ /* 0x000fda000780c0ff */
[----:B------:R-:W-:Y:S05]  /*1400*/  @!P0 EXIT ;  /* 0x000000000000894d */ /* 0x000fea0003800000 */
[----:B------:R-:W1:Y:S01]  /*1410*/  S2UR UR4, SR_CgaCtaId ;  /* 0x00000000000479c3 */ /* 0x000e620000008800 */
[----:B--2---:R-:W-:Y:S01]  /*1420*/  VIADD R0, R0, 0xffffffff ;  /* 0xffffffff00007836 */ /* 0x004fe20000000000 */
[CC--:B------:R-:W-:Y:S01]  /*1430*/  LEA.HI R4, R14.reuse, R3.reuse, RZ, 0x2 ;  /* 0x000000030e047211 */ /* 0x0c0fe200078f10ff */
[----:B------:R-:W-:Y:S01]  /*1440*/  UMOV UR41, 0x400 ;  /* 0x0000040000297882 */ /* 0x000fe20000000000 */
[----:B------:R-:W-:Y:S01]  /*1450*/  LEA.HI R14, R14, R3, RZ, 0x5 ;  /* 0x000000030e0e7211 */ /* 0x000fe200078f28ff */
[----:B------:R-:W-:Y:S01]  /*1460*/  UISETP.LT.AND UP0, UPT, UR40, 0x1, UPT ;  /* 0x000000012800788c */ /* 0x000fe2000bf01270 */
[----:B------:R-:W-:Y:S01]  /*1470*/  R2UR UR42, R0 ;  /* 0x00000000002a72ca */ /* 0x000fe200000e0000 */
[----:B------:R-:W-:Y:S01]  /*1480*/  USHF.L.U32 UR44, UR40, 0x1, URZ ;  /* 0x00000001282c7899 */ /* 0x000fe2000800063f */
[--C-:B------:R-:W-:Y:S01]  /*1490*/  SHF.R.S32.HI R156, RZ, 0x2, R4.reuse ;  /* 0x00000002ff9c7819 */ /* 0x100fe20000011404 */
[----:B------:R-:W-:Y:S01]  /*14a0*/  USEL UR43, UR40, 0x1, UP0 ;  /* 0x00000001282b7887 */ /* 0x000fe20008000000 */
[----:B------:R-:W-:-:S02]  /*14b0*/  SHF.R.S32.HI R5, RZ, 0x1f, R4 ;  /* 0x0000001fff057819 */ /* 0x000fc40000011404 */
[----:B------:R-:W-:Y:S01]  /*14c0*/  LOP3.LUT R158, R4, 0xfffffffc, RZ, 0xc0, !PT ;  /* 0xfffffffc049e7812 */ /* 0x000fe200078ec0ff */
[----:B------:R-:W-:Y:S01]  /*14d0*/  UIADD3 UR43, -UR43, UR40, URZ ;  /* 0x000000282b2b7290 */ /* 0x000fe2000fffe13f */
[----:B------:R-:W-:Y:S02]  /*14e0*/  LEA.HI R5, R5, R156, RZ, 0x3 ;  /* 0x0000009c05057211 */ /* 0x000fe400078f18ff */
[----:B------:R-:W-:Y:S01]  /*14f0*/  ISETP.NE.AND P0, PT, R0, RZ, PT ;  /* 0x000000ff0000720c */ /* 0x000fe20003f05270 */
[----:B------:R-:W-:Y:S01]  /*1500*/  IMAD.IADD R158, R3, 0x1, -R158 ;  /* 0x00000001039e7824 */ /* 0x000fe200078e0a9e */
[----:B------:R-:W-:Y:S01]  /*1510*/  LOP3.LUT R5, R5, 0xfffffff8, RZ, 0xc0, !PT ;  /* 0xfffffff805057812 */ /* 0x000fe200078ec0ff */
[----:B------:R-:W-:Y:S01]  /*1520*/  USHF.L.U32 UR42, UR42, 0x3, URZ ;  /* 0x000000032a2a7899 */ /* 0x000fe2000800063f */
[----:B------:R-:W-:Y:S02]  /*1530*/  LOP3.LUT R174, R16, 0x1, RZ, 0xfc, !PT ;  /* 0x0000000110ae7812 */ /* 0x000fe400078efcff */
[----:B------:R-:W-:Y:S01]  /*1540*/  SEL R175, RZ, 0x1, P0 ;  /* 0x00000001ffaf7807 */ /* 0x000fe20000000000 */
[----:B------:R-:W-:Y:S01]  /*1550*/  IMAD.IADD R156, R156, 0x1, -R5 ;  /* 0x000000019c9c7824 */ /* 0x000fe200078e0a05 */
[----:B-1----:R-:W-:Y:S01]  /*1560*/  ULEA UR41, UR4, UR41, 0x18 ;  /* 0x0000002904297291 */ /* 0x002fe2000f8ec03f */
[----:B------:R-:W-:Y:S01]  /*1570*/  SHF.R.S32.HI R5, RZ, 0x5, R14 ;  /* 0x00000005ff057819 */ /* 0x000fe2000001140e */
[----:B------:R-:W-:Y:S01]  /*1580*/  IMAD.U32 R160, RZ, RZ, UR42 ;  /* 0x0000002affa07e24 */ /* 0x000fe2000f8e00ff */
[----:B------:R-:W-:Y:S01]  /*1590*/  ULDC UR4, c[0x0][0x284] ;  /* 0x0000a10000047ab9 */ /* 0x000fe20000000800 */
[----:B------:R-:W-:Y:S01]  /*15a0*/  UIADD3 UR45, UR41, 0x60, URZ ;  /* 0x00000060292d7890 */ /* 0x000fe2000fffe03f */
[--C-:B------:R-:W-:Y:S01]  /*15b0*/  SHF.R.S32.HI R157, RZ, 0x1f, R156.reuse ;  /* 0x0000001fff9d7819 */ /* 0x100fe2000001149c */
[----:B------:R-:W-:Y:S01]  /*15c0*/  IMAD R163, R5, -0x10, -R156 ;  /* 0xfffffff005a37824 */ /* 0x000fe200078e0a9c */
[----:B------:R-:W-:-:S02]  /*15d0*/  LOP3.LUT R162, R160, 0x8, RZ, 0xc0, !PT ;  /* 0x00000008a0a27812 */ /* 0x000fc400078ec0ff */
[----:B------:R-:W-:Y:S01]  /*15e0*/  LOP3.LUT R160, R160, 0x8, RZ, 0xc, !PT ;  /* 0x00000008a0a07812 */ /* 0x000fe200078e0cff */
[----:B------:R-:W-:Y:S01]  /*15f0*/  IMAD.U32 R159, RZ, RZ, UR45 ;  /* 0x0000002dff9f7e24 */ /* 0x000fe2000f8e00ff */
[----:B------:R-:W-:Y:S01]  /*1600*/  LOP3.LUT R162, R162, 0x18, RZ, 0x3c, !PT ;  /* 0x00000018a2a27812 */ /* 0x000fe200078e3cff */
[----:B------:R-:W-:-:S04]  /*1610*/  IMAD.WIDE R156, R5, 0x10, R156 ;  /* 0x00000010059c7825 */ /* 0x000fc800078e029c */
[----:B------:R-:W-:Y:S02]  /*1620*/  VIADD R161, R159, UR42 ;  /* 0x0000002a9fa17c36 */ /* 0x000fe40008000000 */
[----:B------:R-:W-:-:S07]  /*1630*/  VIADD R163, R163, UR4 ;  /* 0x00000004a3a37c36 */ /* 0x000fce0008000000 */
.L_x_294:
[----:B------:R-:W-:Y:S01]  /*1640*/  SHF.L.U32 R0, R175, 0x1f, RZ ;  /* 0x0000001faf007819 */ /* 0x000fe200000006ff */
[----:B------:R-:W-:Y:S02]  /*1650*/  ULDC UR4, c[0x0][0x28c] ;  /* 0x0000a30000047ab9 */ /* 0x000fe40000000800 */
[----:B------:R-:W-:Y:S01]  /*1660*/  ISETP.LT.AND P1, PT, RZ, UR4, PT ;  /* 0x00000004ff007c0c */ /* 0x000fe2000bf21270 */
[----:B------:R-:W1:Y:S02]  /*1670*/  SYNCS.PHASECHK.TRANS64.TRYWAIT P0, [R159+UR42], R0 ;  /* 0x000000009f0075a7 */ /* 0x000e64000800016a */
[----:B-1-34-:R-:W-:Y:S10]  /*1680*/  @!P0 BRA `(.L_x_19) ;  /* 0x000000a000048947 */ /* 0x01aff40003800000 */
.L_x_317:
[----:B------:R-:W-:Y:S05]  /*1690*/  @P1 BRA `(.L_x_20) ;  /* 0x0000000000401947 */ /* 0x000fea0003800000 */
[----:B-1----:R-:W-:Y:S01]  /*16a0*/  MOV R0, 0x0 ;  /* 0x0000000000007802 */ /* 0x002fe20000000f00 */
[----:B------:R-:W-:Y:S01]  /*16b0*/  ULDC.64 UR4, c[0x4][0x68] ;  /* 0x01001a0000047ab9 */ /* 0x000fe20000000a00 */
[----:B------:R-:W-:Y:S01]  /*16c0*/  ULDC.64 UR6, c[0x4][0x8] ;  /* 0x0100020000067ab9 */ /* 0x000fe20000000a00 */
[----:B------:R-:W-:Y:S01]  /*16d0*/  IMAD.U32 R4, RZ, RZ, UR4 ;  /* 0x00000004ff047e24 */ /* 0x000fe2000f8e00ff */
[----:B------:R1:W2:Y:S01]  /*16e0*/  LDC.64 R14, c[0x4][R0] ;  /* 0x01000000000e7b82 */ /* 0x0002a20000000a00 */
[----:B------:R-:W-:Y:S01]  /*16f0*/  IMAD.U32 R5, RZ, RZ, UR5 ;  /* 0x00000005ff057e24 */ /* 0x000fe2000f8e00ff */
[----:B------:R-:W-:Y:S01]  /*1700*/  ULDC.64 UR4, c[0x4][0x70] ;  /* 0x01001c0000047ab9 */ /* 0x000fe20000000a00 */
[----:B------:R-:W-:Y:S02]  /*1710*/  IMAD.U32 R10, RZ, RZ, UR6 ;  /* 0x00000006ff0a7e24 */ /* 0x000fe4000f8e00ff */
[----:B------:R-:W-:Y:S02]  /*1720*/  IMAD.U32 R6, RZ, RZ, UR4 ;  /* 0x00000004ff067e24 */ /* 0x000fe4000f8e00ff */
[----:B------:R-:W-:-:S02]  /*1730*/  IMAD.U32 R7, RZ, RZ, UR5 ;  /* 0x00000005ff077e24 */ /* 0x000fc4000f8e00ff */
[----:B------:R-:W-:Y:S02]  /*1740*/  IMAD.U32 R11, RZ, RZ, UR7 ;  /* 0x00000007ff0b7e24 */ /* 0x000fe4000f8e00ff */
[----:B------:R-:W-:Y:S02]  /*1750*/  IMAD.MOV.U32 R8, RZ, RZ, 0x1e1 ;  /* 0x000001e1ff087424 */ /* 0x000fe400078e00ff */
[----:B0-----:R-:W-:Y:S02]  /*1760*/  IMAD.MOV.U32 R12, RZ, RZ, 0x1 ;  /* 0x00000001ff0c7424 */ /* 0x001fe400078e00ff */
[----:B-1----:R-:W-:-:S07]  /*1770*/  IMAD.MOV.U32 R13, RZ, RZ, RZ ;  /* 0x000000ffff0d7224 */ /* 0x002fce00078e00ff */
[----:B------:R-:W-:-:S07]  /*1780*/  LEPC R20, `(.L_x_20) ;  /* 0x000000001014794e */ /* 0x000fce0000000000 */
[----:B--2--5:R-:W-:Y:S05]  /*1790*/  CALL.ABS.NOINC R14 ;  /* 0x000000000e007343 */ /* 0x024fea0003c00000 */
.L_x_20:
[----:B------:R-:W-:-:S13]  /*17a0*/  ISETP.NE.AND P0, PT, R174, 0x3, PT ;  /* 0x00000003ae00780c */ /* 0x000fda0003f05270 */
[----:B------:R-:W-:Y:S05]  /*17b0*/  @!P0 BRA `(.L_x_21) ;  /* 0x0000000000048947 */ /* 0x000fea0003800000 */
[----:B------:R-:W-:Y:S01]  /*17c0*/  BPT.TRAP 0x1 ;  /* 0x000000040000795c */ /* 0x000fe20000300000 */
.L_x_21:
[----:B------:R-:W-:Y:S02]  /*17d0*/  IMAD.U32 R3, RZ, RZ, UR38 ;  /* 0x00000026ff037e24 */ /* 0x000fe4000f8e00ff */
[----:B-1----:R-:W-:-:S03]  /*17e0*/  IMAD.U32 R0, RZ, RZ, UR39 ;  /* 0x00000027ff007e24 */ /* 0x002fc6000f8e00ff */
[----:B------:R-:W-:Y:S02]  /*17f0*/  LEA R3, R3, UR41, 0x3 ;  /* 0x0000002903037c11 */ /* 0x000fe4000f8e18ff */
[----:B------:R-:W-:-:S04]  /*1800*/  SHF.L.U32 R0, R0, 0x1f, RZ ;  /* 0x0000001f00007819 */ /* 0x000fc800000006ff */
[----:B------:R1:W2:Y:S01]  /*1810*/  SYNCS.PHASECHK.TRANS64.TRYWAIT P1, [R3+URZ], R0 ;  /* 0x00000000030075a7 */ /* 0x0002a2000802017f */
[----:B------:R-:W-:Y:S05]  /*1820*/  @!P0 BRA `(.L_x_22) ;  /* 0x0000000000048947 */ /* 0x000fea0003800000 */
[----:B------:R-:W-:Y:S01]  /*1830*/  BPT.TRAP 0x1 ;  /* 0x000000040000795c */ /* 0x000fe20000300000 */
.L_x_22:
[----:B------:R-:W-:-:S05]  /*1840*/  IMAD.U32 R4, RZ, RZ, UR43 ;  /* 0x0000002bff047e24 */ /* 0x000fca000f8e00ff */
[----:B------:R-:W-:Y:S01]  /*1850*/  ISETP.GE.AND P2, PT, R4, 0x1, PT ;  /* 0x000000010400780c */ /* 0x000fe20003f46270 */
[----:B--2---:R-:W-:-:S12]  /*1860*/  @P1 BRA `(.L_x_23) ;  /* 0x0000000000081947 */ /* 0x004fd80003800000 */
[----:B------:R-:W2:Y:S02]  /*1870*/  SYNCS.PHASECHK.TRANS64.TRYWAIT P1, [R3+URZ], R0 ;  /* 0x00000000030075a7 */ /* 0x000ea4000802017f */
[----:B--2---:R-:W-:Y:S05]  /*1880*/  @!P1 BRA `(.L_x_24) ;  /* 0x0000009c00989947 */ /* 0x004fea0003800000 */
.L_x_23:
[----:B------:R-:W-:Y:S05]  /*1890*/  WARPSYNC.ALL ;  /* 0x0000000000007948 */ /* 0x000fea0003800000 */
[----:B------:R-:W-:Y:S01]  /*18a0*/  UIADD3 UR4, UR41, 0x180, URZ ;  /* 0x0000018029047890 */ /* 0x000fe2000fffe03f */
[----:B------:R-:W-:Y:S01]  /*18b0*/  WARPGROUP.ARRIVE ;  /* 0x00000000000079c5 */ /* 0x000fe20000000000 */
[----:B------:R-:W-:Y:S02]  /*18c0*/  UIADD3 UR5, UR41, 0xa180, URZ ;  /* 0x0000a18029057890 */ /* 0x000fe4000fffe03f */
[----:B------:R-:W-:Y:S02]  /*18d0*/  USHF.R.U32.HI UR4, URZ, 0x4, UR4 ;  /* 0x000000043f047899 */ /* 0x000fe40008011604 */
[----:B------:R-:W-:-:S02]  /*18e0*/  USHF.R.U32.HI UR5, URZ, 0x4, UR5 ;  /* 0x000000043f057899 */ /* 0x000fc40008011605 */
[----:B------:R-:W-:Y:S02]  /*18f0*/  ULOP3.LUT UR4, UR4, 0x3fff, URZ, 0xc0, !UPT ;  /* 0x00003fff04047892 */ /* 0x000fe4000f8ec03f */
[----:B------:R-:W-:Y:S02]  /*1900*/  ULOP3.LUT UR5, UR5, 0x3fff, URZ, 0xc0, !UPT ;  /* 0x00003fff05057892 */ /* 0x000fe4000f8ec03f */
[----:B------:R-:W-:Y:S02]  /*1910*/  ULOP3.LUT UR8, UR4, 0x10000, URZ, 0xfc, !UPT ;  /* 0x0001000004087892 */ /* 0x000fe4000f8efc3f */
[----:B------:R-:W-:Y:S02]  /*1920*/  ULOP3.LUT UR9, UR5, 0x10000, URZ, 0xfc, !UPT ;  /* 0x0001000005097892 */ /* 0x000fe4000f8efc3f */
[----:B------:R-:W-:Y:S02]  /*1930*/  ULEA UR10, UR38, UR8, 0x9 ;  /* 0x00000008260a7291 */ /* 0x000fe4000f8e483f */
[----:B------:R-:W-:Y:S01]  /*1940*/  ULEA UR11, UR38, UR9, 0xb ;  /* 0x00000009260b7291 */ /* 0x000fe2000f8e583f */
[----:B------:R-:W-:Y:S01]  /*1950*/  UMOV UR5, 0x40000040 ;  /* 0x4000004000057882 */ /* 0x000fe20000000000 */
[----:B------:R-:W-:-:S03]  /*1960*/  UMOV UR7, 0x40000040 ;  /* 0x4000004000077882 */ /* 0x000fc60000000000 */
[----:B------:R-:W-:Y:S02]  /*1970*/  UMOV UR4, UR10 ;  /* 0x0000000a00047c82 */ /* 0x000fe40008000000 */
[----:B------:R-:W-:Y:S02]  /*1980*/  UMOV UR6, UR11 ;  /* 0x0000000b00067c82 */ /* 0x000fe40008000000 */
[----:B------:R-:W-:Y:S01]  /*1990*/  HGMMA.64x256x16.F32.BF16 R24, gdesc[UR4], RZ, !UPT, gsb0 ;  /* 0x03e00000041879f0 */ /* 0x000fe2000c0018ff */
[----:B------:R-:W-:Y:S02]  /*19a0*/  UIADD3 UR4, UR10, 0x2, URZ ;  /* 0x000000020a047890 */ /* 0x000fe4000fffe03f */
[----:B------:R-:W-:Y:S01]  /*19b0*/  UIADD3 UR6, UR11, 0x2, URZ ;  /* 0x000000020b067890 */ /* 0x000fe2000fffe03f */
[----:B------:R-:W-:Y:S01]  /*19c0*/  UMOV UR5, 0x40000040 ;  /* 0x4000004000057882 */ /* 0x000fe20000000000 */
[----:B------:R-:W-:Y:S01]  /*19d0*/  UMOV UR7, 0x40000040 ;  /* 0x4000004000077882 */ /* 0x000fe20000000000 */
[----:B------:R-:W-:-:S02]  /*19e0*/  WARPGROUP.DEPBAR.LE gsb0, 0x0 ;  /* 0x00008000000079c5 */ /* 0x000fc40000010000 */
[----:B------:R-:W-:-:S15]  /*19f0*/  WARPGROUP.ARRIVE ;  /* 0x00000000000079c5 */ /* 0x000fde0000000000 */
[----:B------:R-:W-:-:S05]  /*1a00*/  NOP ;  /* 0x0000000000007918 */ /* 0x000fca0000000000 */
[----:B------:R-:W-:Y:S01]  /*1a10*/  HGMMA.64x256x16.F32.BF16 R24, gdesc[UR4], R24, gsb0 ;  /* 0x03e00000041879f0 */ /* 0x000fe20008001818 */
[----:B------:R-:W-:Y:S02]  /*1a20*/  UIADD3 UR4, UR10, 0x4, URZ ;  /* 0x000000040a047890 */ /* 0x000fe4000fffe03f */
[----:B------:R-:W-:Y:S01]  /*1a30*/  UIADD3 UR6, UR11, 0x4, URZ ;  /* 0x000000040b067890 */ /* 0x000fe2000fffe03f */
[----:B------:R-:W-:Y:S01]  /*1a40*/  UMOV UR5, 0x40000040 ;  /* 0x4000004000057882 */ /* 0x000fe20000000000 */
[----:B------:R-:W-:Y:S01]  /*1a50*/  UMOV UR7, 0x40000040 ;  /* 0x4000004000077882 */ /* 0x000fe20000000000 */
[----:B------:R-:W-:Y:S02]  /*1a60*/  WARPGROUP.DEPBAR.LE gsb0, 0x0 ;  /* 0x00008000000079c5 */ /* 0x000fe40000010000 */
        /* <DEDUP_REMOVED lines=10> */
[----:B------:R-:W-:Y:S03]  /*1b10*/  HGMMA.64x256x16.F32.BF16 R24, gdesc[UR4], R24, gsb0 ;  /* 0x03e00000041879f0 */ /* 0x000fe60008001818 */
[----:B------:R-:W-:Y:S02]  /*1b20*/  WARPGROUP.DEPBAR.LE gsb0, 0x0 ;  /* 0x00008000000079c5 */ /* 0x000fe40000010000 */
[----:B------:R-:W-:Y:S05]  /*1b30*/  @!P2 BRA `(.L_x_25) ;  /* 0x000000040020a947 */ /* 0x000fea0003800000 */
[----:B------:R-:W-:Y:S01]  /*1b40*/  UIADD3 UR4, UR38, 0x1, URZ ;  /* 0x0000000126047890 */ /* 0x000fe2000fffe03f */
[----:B-12---:R-:W-:Y:S02]  /*1b50*/  IMAD.U32 R0, RZ, RZ, UR43 ;  /* 0x0000002bff007e24 */ /* 0x006fe4000f8e00ff */
[----:B------:R-:W-:Y:S01]  /*1b60*/  IMAD.U32 R3, RZ, RZ, UR38 ;  /* 0x00000026ff037e24 */ /* 0x000fe2000f8e00ff */
[----:B------:R-:W-:-:S04]  /*1b70*/  UISETP.NE.AND UP0, UPT, UR4, 0x5, UPT ;  /* 0x000000050400788c */ /* 0x000fc8000bf05270 */
[----:B------:R-:W-:Y:S02]  /*1b80*/  USEL UR5, URZ, 0x1, UP0 ;  /* 0x000000013f057887 */ /* 0x000fe40008000000 */
[----:B------:R-:W-:Y:S02]  /*1b90*/  USEL UR10, UR4, URZ, UP0 ;  /* 0x0000003f040a7287 */ /* 0x000fe40008000000 */
[----:B------:R-:W-:-:S06]  /*1ba0*/  ULOP3.LUT UR5, UR39, UR5, URZ, 0x3c, !UPT ;  /* 0x0000000527057292 */ /* 0x000fcc000f8e3c3f */
[----:B------:R-:W-:-:S07]  /*1bb0*/  IMAD.U32 R6, RZ, RZ, UR5 ;  /* 0x00000005ff067e24 */ /* 0x000fce000f8e00ff */
.L_x_32:
[----:B------:R-:W-:Y:S05]  /*1bc0*/  @!P0 BRA `(.L_x_26) ;  /* 0x0000000000048947 */ /* 0x000fea0003800000 */
[----:B------:R-:W-:Y:S01]  /*1bd0*/  BPT.TRAP 0x1 ;  /* 0x000000040000795c */ /* 0x000fe20000300000 */
.L_x_26:
[----:B------:R-:W-:Y:S01]  /*1be0*/  ULEA UR4, UR10, UR41, 0x3 ;  /* 0x000000290a047291 */ /* 0x000fe2000f8e183f */
[----:B------:R-:W-:-:S08]  /*1bf0*/  SHF.L.U32 R4, R6, 0x1f, RZ ;  /* 0x0000001f06047819 */ /* 0x000fd000000006ff */
[----:B------:R1:W2:Y:S01]  /*1c00*/  SYNCS.PHASECHK.TRANS64.TRYWAIT P1, [UR4], R4 ;  /* 0x00000004ff0075a7 */ /* 0x0002a20008020144 */
[----:B------:R-:W-:Y:S05]  /*1c10*/  @!P0 BRA `(.L_x_27) ;  /* 0x0000000000048947 */ /* 0x000fea0003800000 */
[----:B------:R-:W-:Y:S01]  /*1c20*/  BPT.TRAP 0x1 ;  /* 0x000000040000795c */ /* 0x000fe20000300000 */
.L_x_27:
[----:B--2---:R-:W-:Y:S05]  /*1c30*/  @P1 BRA `(.L_x_28) ;  /* 0x0000000000081947 */ /* 0x004fea0003800000 */
[----:B------:R-:W2:Y:S02]  /*1c40*/  SYNCS.PHASECHK.TRANS64.TRYWAIT P1, [UR4], R4 ;  /* 0x00000004ff0075a7 */ /* 0x000ea40008020144 */
[----:B--2---:R-:W-:Y:S05]  /*1c50*/  @!P1 BRA `(.L_x_29) ;  /* 0x0000009800b89947 */ /* 0x004fea0003800000 */
.L_x_28:
[----:B------:R-:W-:Y:S01]  /*1c60*/  ULEA UR11, UR10, UR8, 0x9 ;  /* 0x000000080a0b7291 */ /* 0x000fe2000f8e483f */
[----:B------:R-:W-:Y:S01]  /*1c70*/  WARPGROUP.ARRIVE ;  /* 0x00000000000079c5 */ /* 0x000fe20000000000 */
[----:B------:R-:W-:Y:S01]  /*1c80*/  ULEA UR12, UR10, UR9, 0xb ;  /* 0x000000090a0c7291 */ /* 0x000fe2000f8e583f */
[----:B------:R-:W-:Y:S01]  /*1c90*/  UMOV UR5, 0x40000040 ;  /* 0x4000004000057882 */ /* 0x000fe20000000000 */
[----:B------:R-:W-:-:S03]  /*1ca0*/  UMOV UR7, 0x40000040 ;  /* 0x4000004000077882 */ /* 0x000fc60000000000 */
[----:B------:R-:W-:Y:S02]  /*1cb0*/  UMOV UR4, UR11 ;  /* 0x0000000b00047c82 */ /* 0x000fe40008000000 */
[----:B------:R-:W-:Y:S02]  /*1cc0*/  UMOV UR6, UR12 ;  /* 0x0000000c00067c82 */ /* 0x000fe40008000000 */
[----:B------:R-:W-:Y:S01]  /*1cd0*/  HGMMA.64x256x16.F32.BF16 R24, gdesc[UR4], R24, gsb0 ;  /* 0x03e00000041879f0 */ /* 0x000fe20008001818 */
        /* <DEDUP_REMOVED lines=26> */
[----:B------:R-:W-:Y:S01]  /*1e80*/  BPT.TRAP 0x1 ;  /* 0x000000040000795c */ /* 0x000fe20000300000 */
.L_x_30:
[----:B------:R-:W-:-:S13]  /*1e90*/  ISETP.NE.AND P1, PT, R155, RZ, PT ;  /* 0x000000ff9b00720c */ /* 0x000fda0003f25270 */
[----:B-12---:R-:W-:-:S05]  /*1ea0*/  @P1 LEA R4, R3, UR41, 0x3 ;  /* 0x0000002903041c11 */ /* 0x006fca000f8e18ff */
[----:B------:R-:W-:-:S05]  /*1eb0*/  @P1 VIADD R5, R4, 0x28 ;  /* 0x0000002804051836 */ /* 0x000fca0000000000 */
[----:B------:R-:W-:-:S04]  /*1ec0*/  @P1 PRMT R5, R152, 0x654, R5 ;  /* 0x0000065498051816 */ /* 0x000fc80000000005 */
[----:B------:R1:W-:Y:S01]  /*1ed0*/  @P1 SYNCS.ARRIVE.TRANS64.RED.A1T0 RZ, [R5+URZ], RZ ;  /* 0x000000ff05ff19a7 */ /* 0x0003e2000810043f */
[----:B------:R-:W-:-:S13]  /*1ee0*/  ISETP.GT.U32.AND P1, PT, R16, 0x1, PT ;  /* 0x000000011000780c */ /* 0x000fda0003f24070 */
[----:B-1----:R-:W-:Y:S05]  /*1ef0*/  @P1 BRA `(.L_x_31) ;  /* 0x0000000000041947 */ /* 0x002fea0003800000 */
[----:B------:R-:W-:Y:S01]  /*1f00*/  BPT.TRAP 0x1 ;  /* 0x000000040000795c */ /* 0x000fe20000300000 */
.L_x_31:
[----:B------:R-:W-:Y:S01]  /*1f10*/  UIADD3 UR10, UR10, 0x1, URZ ;  /* 0x000000010a0a7890 */ /* 0x000fe2000fffe03f */
[C---:B------:R-:W-:Y:S01]  /*1f20*/  ISETP.GT.AND P2, PT, R0.reuse, 0x1, PT ;  /* 0x000000010000780c */ /* 0x040fe20003f44270 */
[----:B------:R-:W-:Y:S02]  /*1f30*/  VIADD R3, R3, 0x1 ;  /* 0x0000000103037836 */ /* 0x000fe40000000000 */
[----:B------:R-:W-:Y:S01]  /*1f40*/  UISETP.NE.AND UP0, UPT, UR10, 0x5, UPT ;  /* 0x000000050a00788c */ /* 0x000fe2000bf05270 */
[----:B------:R-:W-:Y:S02]  /*1f50*/  VIADD R0, R0, 0xffffffff ;  /* 0xffffffff00007836 */ /* 0x000fe40000000000 */
[C---:B------:R-:W-:Y:S01]  /*1f60*/  ISETP.NE.AND P1, PT, R3.reuse, 0x5, PT ;  /* 0x000000050300780c */ /* 0x040fe20003f25270 */
[----:B------:R-:W-:Y:S02]  /*1f70*/  USEL UR4, URZ, 0x1, UP0 ;  /* 0x000000013f047887 */ /* 0x000fe40008000000 */
[----:B------:R-:W-:Y:S01]  /*1f80*/  USEL UR10, UR10, URZ, UP0 ;  /* 0x0000003f0a0a7287 */ /* 0x000fe20008000000 */
[----:B------:R-:W-:-:S03]  /*1f90*/  SEL R3, R3, RZ, P1 ;  /* 0x000000ff03037207 */ /* 0x000fc60000800000 */
[----:B------:R-:W-:Y:S01]  /*1fa0*/  LOP3.LUT R6, R6, UR4, RZ, 0x3c, !PT ;  /* 0x0000000406067c12 */ /* 0x000fe2000f8e3cff */
[----:B------:R-:W-:Y:S07]  /*1fb0*/  @P2 BRA `(.L_x_32) ;  /* 0xfffffffc00002947 */ /* 0x000fee000383ffff */
.L_x_25:
[----:B-12---:R-:W1:Y:S01]  /*1fc0*/  LDC R0, c[0x0][0x28c] ;  /* 0x0000a300ff007b82 */ /* 0x006e620000000800 */
[----:B------:R2:W-:Y:S01]  /*1fd0*/  SYNCS.ARRIVE.TRANS64.A1T0 RZ, [R160+UR45], RZ ;  /* 0x000000ffa0ff79a7 */ /* 0x0005e2000810002d */
[----:B-1----:R-:W-:-:S13]  /*1fe0*/  ISETP.GE.AND P1, PT, R0, 0x1, PT ;  /* 0x000000010000780c */ /* 0x002fda0003f26270 */
[----:B--2---:R-:W-:Y:S05]  /*1ff0*/  @!P1 BRA `(.L_x_33) ;  /* 0x0000000000449947 */ /* 0x004fea0003800000 */
[----:B------:R-:W-:Y:S05]  /*2000*/  @!P0 BRA `(.L_x_34) ;  /* 0x0000000000048947 */ /* 0x000fea0003800000 */
[----:B------:R-:W-:Y:S01]  /*2010*/  BPT.TRAP 0x1 ;  /* 0x000000040000795c */ /* 0x000fe20000300000 */
.L_x_34:
[----:B------:R-:W-:-:S13]  /*2020*/  ISETP.NE.AND P0, PT, R155, RZ, PT ;  /* 0x000000ff9b00720c */ /* 0x000fda0003f05270 */
[----:B------:R-:W-:-:S05]  /*2030*/  VOTEU.ANY UP0, P0 ;  /* 0x00000000003f7886 */ /* 0x000fca0000000100 */
[----:B------:R-:W-:-:S06]  /*2040*/  @UP0 UIADD3 UR4, UR43, UR38, URZ ;  /* 0x000000262b040290 */ /* 0x000fcc000fffe03f */
[----:B------:R-:W-:Y:S02]  /*2050*/  IMAD.U32 R4, RZ, RZ, UR4 ;  /* 0x00000004ff047e24 */ /* 0x000fe4000f8e00ff */
[----:B------:R-:W-:Y:S02]  /*2060*/  IMAD.U32 R3, RZ, RZ, UR4 ;  /* 0x00000004ff037e24 */ /* 0x000fe4000f8e00ff */
[----:B------:R-:W-:-:S05]  /*2070*/  @P0 IMAD.WIDE.U32 R4, R4, -0x33333333, RZ ;  /* 0xcccccccd04040825 */ /* 0x000fca00078e00ff */
[----:B------:R-:W-:-:S05]  /*2080*/  @P0 SHF.R.U32.HI R0, RZ, 0x2, R5 ;  /* 0x00000002ff000819 */ /* 0x000fca0000011605 */
[----:B------:R-:W-:-:S05]  /*2090*/  @P0 IMAD R0, R0, -0x5, R3 ;  /* 0xfffffffb00000824 */ /* 0x000fca00078e0203 */
[----:B------:R-:W-:-:S05]  /*20a0*/  @P0 LEA R0, R0, UR41, 0x3 ;  /* 0x0000002900000c11 */ /* 0x000fca000f8e18ff */
[----:B------:R-:W-:-:S05]  /*20b0*/  @P0 VIADD R3, R0, 0x28 ;  /* 0x0000002800030836 */ /* 0x000fca0000000000 */
[----:B------:R-:W-:-:S04]  /*20c0*/  @P0 PRMT R3, R152, 0x654, R3 ;  /* 0x0000065498030816 */ /* 0x000fc80000000003 */
[----:B------:R1:W-:Y:S01]  /*20d0*/  @P0 SYNCS.ARRIVE.TRANS64.RED.A1T0 RZ, [R3+URZ], RZ ;  /* 0x000000ff03ff09a7 */ /* 0x0003e2000810043f */
[----:B------:R-:W-:-:S13]  /*20e0*/  ISETP.GT.U32.AND P0, PT, R16, 0x1, PT ;  /* 0x000000011000780c */ /* 0x000fda0003f04070 */
[----:B-1----:R-:W-:Y:S05]  /*20f0*/  @P0 BRA `(.L_x_33) ;  /* 0x0000000000040947 */ /* 0x002fea0003800000 */
[----:B------:R-:W-:Y:S01]  /*2100*/  BPT.TRAP 0x1 ;  /* 0x000000040000795c */ /* 0x000fe20000300000 */
.L_x_33:
[----:B------:R-:W-:Y:S01]  /*2110*/  SHF.L.U32 R0, R175, 0x1f, RZ ;  /* 0x0000001faf007819 */ /* 0x000fe200000006ff */
[----:B------:R-:W-:Y:S01]  /*2120*/  UIADD3 UR38, UR44, UR38, URZ ;  /* 0x000000262c267290 */ /* 0x000fe2000fffe03f */
[----:B------:R-:W1:Y:S01]  /*2130*/  LDC R15, c[0x0][0x288] ;  /* 0x0000a200ff0f7b82 */ /* 0x000e620000000800 */
[----:B------:R-:W-:Y:S01]  /*2140*/  UISETP.GE.U32.AND UP1, UPT, UR44, 0x5, UPT ;  /* 0x000000052c00788c */ /* 0x000fe2000bf26070 */
[----:B------:R-:W-:Y:S01]  /*2150*/  IMAD.SHL.U32 R8, R158, 0x2, RZ ;  /* 0x000000029e087824 */ /* 0x000fe200078e00ff */
[----:B------:R-:W-:Y:S02]  /*2160*/  UISETP.GT.U32.AND UP0, UPT, UR38, 0x4, UPT ;  /* 0x000000042600788c */ /* 0x000fe4000bf04070 */
[----:B------:R-:W-:Y:S02]  /*2170*/  UIMAD.WIDE.U32 UR4, UR38, -0x33333333, URZ ;  /* 0xcccccccd260478a5 */ /* 0x000fe4000f8e003f */
[----:B------:R-:W-:Y:S01]  /*2180*/  UISETP.LT.U32.AND UP0, UPT, UR44, 0x5, UP0 ;  /* 0x000000052c00788c */ /* 0x000fe20008701070 */
[----:B------:R-:W2:Y:S01]  /*2190*/  SYNCS.PHASECHK.TRANS64.TRYWAIT P0, [R159+UR42+0x10], R0 ;  /* 0x000010009f0075a7 */ /* 0x000ea2000800016a */
[----:B------:R-:W-:Y:S01]  /*21a0*/  USHF.R.U32.HI UR4, URZ, 0x2, UR5 ;  /* 0x000000023f047899 */ /* 0x000fe20008011605 */
[----:B------:R-:W-:Y:S01]  /*21b0*/  SHF.R.S32.HI R9, RZ, 0x1f, R8 ;  /* 0x0000001fff097819 */ /* 0x000fe20000011408 */
[----:B------:R-:W-:-:S02]  /*21c0*/  USEL UR6, URZ, 0x1, !UP0 ;  /* 0x000000013f067887 */ /* 0x000fc4000c000000 */
[----:B------:R-:W-:Y:S02]  /*21d0*/  UIMAD UR38, UR4, -0x5, UR38 ;  /* 0xfffffffb042678a4 */ /* 0x000fe4000f8e0226 */
[----:B------:R-:W-:-:S04]  /*21e0*/  ULOP3.LUT UR39, UR39, UR6, URZ, 0x3c, !UPT ;  /* 0x0000000627277292 */ /* 0x000fc8000f8e3c3f */
[----:B------:R-:W-:Y:S01]  /*21f0*/  @UP1 ULOP3.LUT UR39, UR39, 0x1, UR4, 0x78, !UPT ;  /* 0x0000000127271892 */ /* 0x000fe2000f8e7804 */
[----:B-12---:R-:W-:Y:S11]  /*2200*/  @!P0 BRA `(.L_x_35) ;  /* 0x0000009400648947 */ /* 0x006ff60003800000 */
.L_x_318:
[----:B------:R-:W-:Y:S01]  /*2210*/  IMAD.SHL.U32 R14, R19, 0x40, RZ ;  /* 0x00000040130e7824 */ /* 0x000fe200078e00ff */
[----:B------:R-:W-:Y:S01]  /*2220*/  ULDC UR6, c[0x0][0x284] ;  /* 0x0000a10000067ab9 */ /* 0x000fe20000000800 */
[----:B0-----:R-:W-:Y:S01]  /*2230*/  IMAD.SHL.U32 R12, R22, 0x100, RZ ;  /* 0x00000100160c7824 */ /* 0x001fe200078e00ff */
[----:B------:R-:W-:Y:S01]  /*2240*/  SHF.R.S32.HI R165, RZ, 0x1f, R2 ;  /* 0x0000001fffa57819 */ /* 0x000fe20000011402 */
[----:B------:R-:W-:Y:S01]  /*2250*/  ULDC.64 UR4, c[0x0][0x5d0] ;  /* 0x0001740000047ab9 */ /* 0x000fe20000000a00 */
[----:B------:R-:W-:Y:S01]  /*2260*/  ISETP.GE.AND P0, PT, R14, UR6, PT ;  /* 0x000000060e007c0c */ /* 0x000fe2000bf06270 */
[----:B------:R-:W-:Y:S01]  /*2270*/  IMAD.WIDE.U32 R4, R2, UR4, R8 ;  /* 0x0000000402047c25 */ /* 0x000fe2000f8e0008 */
[----:B------:R-:W-:Y:S02]  /*2280*/  SHF.R.S32.HI R13, RZ, 0x1f, R12 ;  /* 0x0000001fff0d7819 */ /* 0x000fe4000001140c */
[C---:B------:R-:W-:Y:S01]  /*2290*/  ISETP.GE.OR P0, PT, R12.reuse, R15, P0 ;  /* 0x0000000f0c00720c */ /* 0x040fe20000706670 */
[----:B------:R-:W-:Y:S01]  /*22a0*/  IMAD R3, R165, UR4, RZ ;  /* 0x00000004a5037c24 */ /* 0x000fe2000f8e02ff */
[----:B------:R-:W-:-:S03]  /*22b0*/  IADD3 R6, P1, R12, R4, RZ ;  /* 0x000000040c067210 */ /* 0x000fc60007f3e0ff */
[----:B------:R-:W-:-:S05]  /*22c0*/  IMAD R3, R2, UR5, R3 ;  /* 0x0000000502037c24 */ /* 0x000fca000f8e0203 */
[----:B------:R-:W-:-:S03]  /*22d0*/  IADD3.X R7, R13, R5, R3, P1, !PT ;  /* 0x000000050d077210 */ /* 0x000fc60000ffe403 */
[----:B------:R-:W-:Y:S05]  /*22e0*/  @P0 BRA `(.L_x_36) ;  /* 0x0000007c00040947 */ /* 0x000fea0003800000 */
[----:B------:R-:W0:Y:S01]  /*22f0*/  LDC.64 R10, c[0x0][0x5c8] ;  /* 0x00017200ff0a7b82 */ /* 0x000e220000000a00 */
[----:B-----5:R-:W-:Y:S01]  /*2300*/  FSETP.NEU.AND P1, PT, R154, RZ, PT ;  /* 0x000000ff9a00720b */ /* 0x020fe20003f2d000 */
[----:B------:R-:W-:Y:S01]  /*2310*/  IMAD R3, R158, -0x2, R15 ;  /* 0xfffffffe9e037824 */ /* 0x000fe200078e020f */
[----:B------:R-:W-:Y:S01]  /*2320*/  BSSY B0, `(.L_x_36) ;  /* 0x00007bd000007945 */ /* 0x000fe20003800000 */
[----:B------:R-:W-:-:S04]  /*2330*/  IMAD.WIDE R166, R19, 0x40, R156 ;  /* 0x0000004013a67825 */ /* 0x000fc800078e029c */
[----:B-1----:R-:W-:Y:S02]  /*2340*/  IMAD.IADD R0, R3, 0x1, -R12 ;  /* 0x0000000103007824 */ /* 0x002fe400078e0a0c */
[----:B------:R-:W-:-:S03]  /*2350*/  IMAD.IADD R3, R163, 0x1, -R14 ;  /* 0x00000001a3037824 */ /* 0x000fc600078e0a0e */
[----:B------:R-:W-:-:S04]  /*2360*/  ISETP.GT.AND P0, PT, R0, RZ, PT ;  /* 0x000000ff0000720c */ /* 0x000fc80003f04270 */
[----:B------:R-:W-:Y:S01]  /*2370*/  ISETP.GT.AND P3, PT, R3, RZ, P0 ;  /* 0x000000ff0300720c */ /* 0x000fe20000764270 */
[-C--:B0-----:R-:W-:Y:S02]  /*2380*/  IMAD R4, R167, R10.reuse, RZ ;  /* 0x0000000aa7047224 */ /* 0x081fe400078e02ff */
[----:B------:R-:W-:-:S04]  /*2390*/  IMAD.WIDE.U32 R6, R166, R10, R6 ;  /* 0x0000000aa6067225 */ /* 0x000fc800078e0006 */
[----:B------:R-:W-:-:S04]  /*23a0*/  IMAD R5, R166, R11, R4 ;  /* 0x0000000ba6057224 */ /* 0x000fc800078e0204 */
[----:B------:R-:W-:Y:S01]  /*23b0*/  IMAD.IADD R181, R7, 0x1, R5 ;  /* 0x0000000107b57824 */ /* 0x000fe200078e0205 */
[----:B------:R-:W-:Y:S06]  /*23c0*/  @!P1 BRA `(.L_x_37) ;  /* 0x0000005400a09947 */ /* 0x000fec0003800000 */
[----:B------:R-:W0:Y:S01]  /*23d0*/  LDC.64 R20, c[0x0][0x5b8] ;  /* 0x00016e00ff147b82 */ /* 0x000e220000000a00 */
[----:B------:R-:W-:-:S07]  /*23e0*/  ULDC.64 UR4, c[0x0][0x5c0] ;  /* 0x0001700000047ab9 */ /* 0x000fce0000000a00 */
[----:B------:R-:W1:Y:S08]  /*23f0*/  LDC.64 R168, c[0x0][0x5b0] ;  /* 0x00016c00ffa87b82 */ /* 0x000e700000000a00 */
[----:B------:R-:W2:Y:S01]  /*2400*/  LDC.64 R14, c[0x0][0x5a8] ;  /* 0x00016a00ff0e7b82 */ /* 0x000ea20000000a00 */
[-C--:B0-----:R-:W-:Y:S02]  /*2410*/  IMAD R7, R165, R20.reuse, RZ ;  /* 0x00000014a5077224 */ /* 0x081fe400078e02ff */
[----:B------:R-:W-:-:S04]  /*2420*/  IMAD.WIDE.U32 R4, R2, R20, R8 ;  /* 0x0000001402047225 */ /* 0x000fc800078e0008 */
[----:B------:R-:W-:Y:S01]  /*2430*/  IMAD R177, R2, R21, R7 ;  /* 0x0000001502b17224 */ /* 0x000fe200078e0207 */
[----:B------:R-:W-:Y:S01]  /*2440*/  IADD3 R164, P1, R12, R4, RZ ;  /* 0x000000040ca47210 */ /* 0x000fe20007f3e0ff */
[----:B-1----:R-:W-:-:S03]  /*2450*/  IMAD R4, R167, R168, RZ ;  /* 0x000000a8a7047224 */ /* 0x002fc600078e02ff */
[----:B------:R-:W-:Y:S01]  /*2460*/  IADD3.X R165, R13, R5, R177, P1, !PT ;  /* 0x000000050da57210 */ /* 0x000fe20000ffe4b1 */
[C---:B------:R-:W-:Y:S02]  /*2470*/  IMAD R179, R166.reuse, R169, R4 ;  /* 0x000000a9a6b37224 */ /* 0x040fe400078e0204 */
[----:B------:R-:W-:-:S04]  /*2480*/  IMAD.WIDE.U32 R4, R166, R168, R164 ;  /* 0x000000a8a6047225 */ /* 0x000fc800078e00a4 */
[----:B------:R-:W-:Y:S01]  /*2490*/  IMAD.IADD R5, R5, 0x1, R179 ;  /* 0x0000000105057824 */ /* 0x000fe200078e02b3 */
[----:B--2---:R-:W-:-:S04]  /*24a0*/  LEA R170, P1, R4, R14, 0x1 ;  /* 0x0000000e04aa7211 */ /* 0x004fc800078208ff */
[----:B------:R-:W-:-:S05]  /*24b0*/  LEA.HI.X R171, R4, R15, R5, 0x1, P1 ;  /* 0x0000000f04ab7211 */ /* 0x000fca00008f0c05 */
[----:B------:R0:W2:Y:S01]  /*24c0*/  @P3 LDG.E.LTC128B.U16 R19, desc[UR36][R170.64] ;  /* 0x00000024aa133981 */ /* 0x0000a2000c1e1520 */
[----:B------:R-:W-:Y:S01]  /*24d0*/  IMAD.WIDE.U32 R4, R166, R168, R12 ;  /* 0x000000a8a6047225 */ /* 0x000fe200078e000c */
[----:B------:R-:W-:Y:S02]  /*24e0*/  BSSY B1, `(.L_x_38) ;  /* 0x0000014000017945 */ /* 0x000fe40003800000 */
[----:B------:R-:W-:-:S04]  /*24f0*/  IADD3 R172, P1, R8, R4, RZ ;  /* 0x0000000408ac7210 */ /* 0x000fc80007f3e0ff */
[----:B------:R-:W-:Y:S01]  /*2500*/  IADD3.X R173, R9, R179, R5, P1, !PT ;  /* 0x000000b309ad7210 */ /* 0x000fe20000ffe405 */
[----:B0-----:R-:W-:Y:S01]  /*2510*/  IMAD.SHL.U32 R170, R168, 0x8, RZ ;  /* 0x00000008a8aa7824 */ /* 0x001fe200078e00ff */
[----:B------:R-:W-:Y:S02]  /*2520*/  LEA R4, P1, R6, UR4, 0x1 ;  /* 0x0000000406047c11 */ /* 0x000fe4000f8208ff */
[----:B------:R-:W-:Y:S01]  /*2530*/  SHF.L.U64.HI R171, R168, 0x3, R169 ;  /* 0x00000003a8ab7819 */ /* 0x000fe200000102a9 */
[----:B------:R-:W-:Y:S01]  /*2540*/  IMAD.WIDE.U32 R172, R2, R20, R172 ;  /* 0x0000001402ac7225 */ /* 0x000fe200078e00ac */
[----:B------:R-:W-:Y:S02]  /*2550*/  LEA.HI.X R5, R6, UR5, R181, 0x1, P1 ;  /* 0x0000000506057c11 */ /* 0x000fe400088f0cb5 */
[----:B------:R-:W-:Y:S02]  /*2560*/  ISETP.GT.AND P1, PT, R0, 0x1, PT ;  /* 0x000000010000780c */ /* 0x000fe40003f24270 */
[----:B------:R-:W-:-:S02]  /*2570*/  LEA R6, P4, R172, R14, 0x1 ;  /* 0x0000000eac067211 */ /* 0x000fc400078808ff */
[----:B------:R-:W-:Y:S01]  /*2580*/  ISETP.GT.AND P2, PT, R3, RZ, P1 ;  /* 0x000000ff0300720c */ /* 0x000fe20000f44270 */
[----:B--2---:R-:W-:-:S04]  /*2590*/  IMAD.U32 R7, R19, 0x10000, RZ ;  /* 0x0001000013077824 */ /* 0x004fc800078e00ff */
[----:B------:R-:W-:-:S04]  /*25a0*/  FMUL R7, R7, R154 ;  /* 0x0000009a07077220 */ /* 0x000fc80000400000 */
[----:B------:R-:W-:-:S05]  /*25b0*/  FFMA R7, R24, R153, R7 ;  /* 0x0000009918077223 */ /* 0x000fca0000000007 */
[----:B------:R-:W-:Y:S01]  /*25c0*/  F2FP.BF16.F32.PACK_AB R21, RZ, R7 ;  /* 0x00000007ff15723e */ /* 0x000fe200000010ff */
[----:B------:R-:W-:-:S04]  /*25d0*/  IMAD.IADD R7, R177, 0x1, R173 ;  /* 0x00000001b1077824 */ /* 0x000fc800078e02ad */
[----:B------:R0:W-:Y:S01]  /*25e0*/  @P3 STG.E.U16 desc[UR36][R4.64], R21 ;  /* 0x0000001504003986 */ /* 0x0001e2000c101524 */
[----:B------:R-:W-:Y:S01]  /*25f0*/  LEA.HI.X R7, R172, R15, R7, 0x1, P4 ;  /* 0x0000000fac077211 */ /* 0x000fe200020f0c07 */
[----:B------:R-:W-:Y:S06]  /*2600*/  @!P2 BRA `(.L_x_39) ;  /* 0x000000000004a947 */ /* 0x000fec0003800000 */
[----:B------:R1:W5:Y:S02]  /*2610*/  LDG.E.LTC128B.U16 R19, desc[UR36][R6.64+0x2] ;  /* 0x0000022406137981 */ /* 0x000364000c1e1520 */
.L_x_39:
[----:B------:R-:W-:Y:S05]  /*2620*/  BSYNC B1 ;  /* 0x0000000000017941 */ /* 0x000fea0003800000 */
.L_x_38:
[----:B0----5:R-:W-:Y:S01]  /*2630*/  IMAD.U32 R21, R19, 0x10000, RZ ;  /* 0x0001000013157824 */ /* 0x021fe200078e00ff */
[----:B------:R-:W-:Y:S01]  /*2640*/  ISETP.GT.AND P0, PT, R3, 0x8, P0 ;  /* 0x000000080300780c */ /* 0x000fe20000704270 */
[----:B------:R-:W-:-:S04]  /*2650*/  IMAD.WIDE.U32 R170, R166, R168, R170 ;  /* 0x000000a8a6aa7225 */ /* 0x000fc800078e00aa */
[----:B------:R-:W-:Y:S01]  /*2660*/  FMUL R22, R21, R154 ;  /* 0x0000009a15167220 */ /* 0x000fe20000400000 */
[----:B------:R-:W-:Y:S01]  /*2670*/  IMAD.IADD R179, R179, 0x1, R171 ;  /* 0x00000001b3b37824 */ /* 0x000fe200078e02ab */
[----:B------:R-:W-:Y:S02]  /*2680*/  IADD3 R21, P3, R164, R170, RZ ;  /* 0x000000aaa4157210 */ /* 0x000fe40007f7e0ff */
[----:B------:R-:W-:-:S03]  /*2690*/  FFMA R22, R25, R153, R22 ;  /* 0x0000009919167223 */ /* 0x000fc60000000016 */
[----:B------:R-:W-:Y:S01]  /*26a0*/  IMAD.X R164, R179, 0x1, R165, P3 ;  /* 0x00000001b3a47824 */ /* 0x000fe200018e06a5 */
[C---:B------:R-:W-:Y:S02]  /*26b0*/  LEA R24, P3, R21.reuse, R14, 0x1 ;  /* 0x0000000e15187211 */ /* 0x040fe400078608ff */
[----:B------:R-:W-:Y:S02]  /*26c0*/  F2FP.BF16.F32.PACK_AB R22, RZ, R22 ;  /* 0x00000016ff16723e */ /* 0x000fe400000010ff */
[----:B------:R-:W-:Y:S02]  /*26d0*/  LEA.HI.X R25, R21, R15, R164, 0x1, P3 ;  /* 0x0000000f15197211 */ /* 0x000fe400018f0ca4 */
[----:B------:R-:W-:Y:S02]  /*26e0*/  PRMT R21, R22, 0x7610, R21 ;  /* 0x0000761016157816 */ /* 0x000fe40000000015 */
[----:B------:R-:W-:-:S03]  /*26f0*/  PRMT R22, R19, 0x7610, R22 ;  /* 0x0000761013167816 */ /* 0x000fc60000000016 */
[----:B------:R0:W-:Y:S04]  /*2700*/  @P2 STG.E.U16 desc[UR36][R4.64+0x2], R21 ;  /* 0x0000021504002986 */ /* 0x0001e8000c101524 */
[----:B------:R-:W2:Y:S01]  /*2710*/  @P0 LDG.E.LTC128B.U16 R22, desc[UR36][R24.64] ;  /* 0x0000002418160981 */ /* 0x000ea2000c1e1520 */
[----:B------:R-:W-:Y:S01]  /*2720*/  IADD3 R8, P2, P3, R8, R170, R12 ;  /* 0x000000aa08087210 */ /* 0x000fe20007b5e00c */
[----:B------:R-:W-:Y:S01]  /*2730*/  BSSY B1, `(.L_x_40) ;  /* 0x0000011000017945 */ /* 0x000fe20003800000 */
[C---:B------:R-:W-:Y:S02]  /*2740*/  SHF.L.U64.HI R11, R10.reuse, 0x4, R11 ;  /* 0x000000040a0b7819 */ /* 0x040fe4000001020b */
[----:B------:R-:W-:Y:S02]  /*2750*/  IADD3.X R9, R9, R179, R13, P2, P3 ;  /* 0x000000b309097210 */ /* 0x000fe400017e640d */
[----:B------:R-:W-:-:S02]  /*2760*/  LEA R10, P2, R10, R4, 0x4 ;  /* 0x000000040a0a7211 */ /* 0x000fc400078420ff */
[----:B------:R-:W-:Y:S01]  /*2770*/  ISETP.GT.AND P1, PT, R3, 0x8, P1 ;  /* 0x000000080300780c */ /* 0x000fe20000f24270 */
[----:B0-----:R-:W-:-:S04]  /*2780*/  IMAD.WIDE.U32 R20, R2, R20, R8 ;  /* 0x0000001402147225 */ /* 0x001fc800078e0008 */
[----:B------:R-:W-:Y:S01]  /*2790*/  IMAD.X R11, R11, 0x1, R5, P2 ;  /* 0x000000010b0b7824 */ /* 0x000fe200010e0605 */
[----:B------:R-:W-:Y:S01]  /*27a0*/  LEA R8, P3, R20, R14, 0x1 ;  /* 0x0000000e14087211 */ /* 0x000fe200078608ff */
[----:B------:R-:W-:-:S05]  /*27b0*/  IMAD.IADD R2, R177, 0x1, R21 ;  /* 0x00000001b1027824 */ /* 0x000fca00078e0215 */
[----:B------:R-:W-:Y:S01]  /*27c0*/  LEA.HI.X R9, R20, R15, R2, 0x1, P3 ;  /* 0x0000000f14097211 */ /* 0x000fe200018f0c02 */
[----:B--2---:R-:W-:-:S04]  /*27d0*/  IMAD.U32 R19, R22, 0x10000, RZ ;  /* 0x0001000016137824 */ /* 0x004fc800078e00ff */
[----:B------:R-:W-:-:S04]  /*27e0*/  FMUL R19, R19, R154 ;  /* 0x0000009a13137220 */ /* 0x000fc80000400000 */
[----:B------:R-:W-:-:S05]  /*27f0*/  FFMA R19, R26, R153, R19 ;  /* 0x000000991a137223 */ /* 0x000fca0000000013 */
[----:B------:R-:W-:-:S05]  /*2800*/  F2FP.BF16.F32.PACK_AB R19, RZ, R19 ;  /* 0x00000013ff13723e */ /* 0x000fca00000010ff */
[----:B------:R0:W-:Y:S01]  /*2810*/  @P0 STG.E.U16 desc[UR36][R10.64], R19 ;  /* 0x000000130a000986 */ /* 0x0001e2000c101524 */
[----:B------:R-:W-:Y:S05]  /*2820*/  @!P1 BRA `(.L_x_41) ;  /* 0x0000000000049947 */ /* 0x000fea0003800000 */
[----:B------:R2:W5:Y:S02]  /*2830*/  LDG.E.LTC128B.U16 R22, desc[UR36][R8.64+0x2] ;  /* 0x0000022408167981 */ /* 0x000564000c1e1520 */
.L_x_41:
[----:B------:R-:W-:Y:S05]  /*2840*/  BSYNC B1 ;  /* 0x0000000000017941 */ /* 0x000fea0003800000 */
.L_x_40:
[----:B-----5:R-:W-:Y:S01]  /*2850*/  IMAD.U32 R13, R22, 0x10000, RZ ;  /* 0x00010000160d7824 */ /* 0x020fe200078e00ff */
[----:B------:R-:W-:Y:S01]  /*2860*/  ISETP.GT.AND P0, PT, R0, 0x8, PT ;  /* 0x000000080000780c */ /* 0x000fe20003f04270 */
[----:B------:R-:W-:Y:S02]  /*2870*/  BSSY B1, `(.L_x_42) ;  /* 0x0000008000017945 */ /* 0x000fe40003800000 */
[----:B------:R-:W-:Y:S01]  /*2880*/  FMUL R2, R13, R154 ;  /* 0x0000009a0d027220 */ /* 0x000fe20000400000 */
[----:B------:R-:W-:-:S03]  /*2890*/  ISETP.GT.AND P2, PT, R3, RZ, P0 ;  /* 0x000000ff0300720c */ /* 0x000fc60000744270 */
[----:B------:R-:W-:-:S05]  /*28a0*/  FFMA R2, R27, R153, R2 ;  /* 0x000000991b027223 */ /* 0x000fca0000000002 */
[----:B------:R-:W-:-:S05]  /*28b0*/  F2FP.BF16.F32.PACK_AB R2, RZ, R2 ;  /* 0x00000002ff02723e */ /* 0x000fca00000010ff */
[----:B------:R3:W-:Y:S01]  /*28c0*/  @P1 STG.E.U16 desc[UR36][R10.64+0x2], R2 ;  /* 0x000002020a001986 */ /* 0x0007e2000c101524 */
[----:B------:R-:W-:Y:S05]  /*28d0*/  @!P2 BRA `(.L_x_43) ;  /* 0x000000000004a947 */ /* 0x000fea0003800000 */
[----:B------:R4:W5:Y:S02]  /*28e0*/  LDG.E.LTC128B.U16 R22, desc[UR36][R6.64+0x10] ;  /* 0x0000102406167981 */ /* 0x000964000c1e1520 */
.L_x_43:
[----:B------:R-:W-:Y:S05]  /*28f0*/  BSYNC B1 ;  /* 0x0000000000017941 */ /* 0x000fea0003800000 */
.L_x_42:
        /* <DEDUP_REMOVED lines=10> */
.L_x_45:
[----:B------:R-:W-:Y:S05]  /*29a0*/  BSYNC B1 ;  /* 0x0000000000017941 */ /* 0x000fea0003800000 */
.L_x_44:
[----:B0----5:R-:W-:Y:S01]  /*29b0*/  IMAD.U32 R13, R22, 0x10000, RZ ;  /* 0x00010000160d7824 */ /* 0x021fe200078e00ff */
[----:B------:R-:W-:Y:S01]  /*29c0*/  ISETP.GT.AND P0, PT, R3, 0x8, P0 ;  /* 0x000000080300780c */ /* 0x000fe20000704270 */
[----:B------:R-:W-:Y:S02]  /*29d0*/  BSSY B1, `(.L_x_46) ;  /* 0x0000007000017945 */ /* 0x000fe40003800000 */
[----:B---3--:R-:W-:-:S04]  /*29e0*/  FMUL R2, R13, R154 ;  /* 0x0000009a0d027220 */ /* 0x008fc80000400000 */
[----:B------:R-:W-:-:S05]  /*29f0*/  FFMA R2, R29, R153, R2 ;  /* 0x000000991d027223 */ /* 0x000fca0000000002 */
[----:B------:R-:W-:-:S05]  /*2a00*/  F2FP.BF16.F32.PACK_AB R2, RZ, R2 ;  /* 0x00000002ff02723e */ /* 0x000fca00000010ff */
[----:B------:R0:W-:Y:S01]  /*2a10*/  @P3 STG.E.U16 desc[UR36][R4.64+0x12], R2 ;  /* 0x0000120204003986 */ /* 0x0001e2000c101524 */
[----:B------:R-:W-:Y:S05]  /*2a20*/  @!P0 BRA `(.L_x_47) ;  /* 0x0000000000048947 */ /* 0x000fea0003800000 */
[----:B------:R3:W5:Y:S02]  /*2a30*/  LDG.E.LTC128B.U16 R22, desc[UR36][R8.64+0x10] ;  /* 0x0000102408167981 */ /* 0x000764000c1e1520 */
.L_x_47:
[----:B------:R-:W-:Y:S05]  /*2a40*/  BSYNC B1 ;  /* 0x0000000000017941 */ /* 0x000fea0003800000 */
.L_x_46:
[----:B-----5:R-:W-:Y:S01]  /*2a50*/  IMAD.U32 R13, R22, 0x10000, RZ ;  /* 0x00010000160d7824 */ /* 0x020fe200078e00ff */
[----:B------:R-:W-:Y:S01]  /*2a60*/  ISETP.GT.AND P1, PT, R3, 0x8, P1 ;  /* 0x000000080300780c */ /* 0x000fe20000f24270 */
[----:B------:R-:W-:Y:S02]  /*2a70*/  BSSY B1, `(.L_x_48) ;  /* 0x0000007000017945 */ /* 0x000fe40003800000 */
[----:B------:R-:W-:-:S04]  /*2a80*/  FMUL R13, R13, R154 ;  /* 0x0000009a0d0d7220 */ /* 0x000fc80000400000 */
[----:B------:R-:W-:-:S05]  /*2a90*/  FFMA R13, R30, R153, R13 ;  /* 0x000000991e0d7223 */ /* 0x000fca000000000d */
[----:B------:R-:W-:-:S05]  /*2aa0*/  F2FP.BF16.F32.PACK_AB R13, RZ, R13 ;  /* 0x0000000dff0d723e */ /* 0x000fca00000010ff */
[----:B------:R0:W-:Y:S01]  /*2ab0*/  @P0 STG.E.U16 desc[UR36][R10.64+0x10], R13 ;  /* 0x0000100d0a000986 */ /* 0x0001e2000c101524 */
[----:B------:R-:W-:Y:S05]  /*2ac0*/  @!P1 BRA `(.L_x_49) ;  /* 0x0000000000049947 */ /* 0x000fea0003800000 */
[----:B------:R0:W5:Y:S02]  /*2ad0*/  LDG.E.LTC128B.U16 R22, desc[UR36][R8.64+0x12] ;  /* 0x0000122408167981 */ /* 0x000164000c1e1520 */
.L_x_49:
[----:B------:R-:W-:Y:S05]  /*2ae0*/  BSYNC B1 ;  /* 0x0000000000017941 */ /* 0x000fea0003800000 */
.L_x_48:
[----:B0----5:R-:W-:Y:S01]  /*2af0*/  IMAD.U32 R13, R22, 0x10000, RZ ;  /* 0x00010000160d7824 */ /* 0x021fe200078e00ff */
        /* <DEDUP_REMOVED lines=9> */
.L_x_51:
[----:B------:R-:W-:Y:S05]  /*2b90*/  BSYNC B1 ;  /* 0x0000000000017941 */ /* 0x000fea0003800000 */
.L_x_50:
        /* <DEDUP_REMOVED lines=10> */
.L_x_53:
[----:B------:R-:W-:Y:S05]  /*2c40*/  BSYNC B1 ;  /* 0x0000000000017941 */ /* 0x000fea0003800000 */
.L_x_52:
[----:B0----5:R-:W-:Y:S01]  /*2c50*/  IMAD.U32 R13, R22, 0x10000, RZ ;  /* 0x00010000160d7824 */ /* 0x021fe200078e00ff */
        /* <DEDUP_REMOVED lines=8> */
.L_x_55:
[----:B------:R-:W-:Y:S05]  /*2ce0*/  BSYNC B1 ;  /* 0x0000000000017941 */ /* 0x000fea0003800000 */
.L_x_54:
        /* <DEDUP_REMOVED lines=9> */
.L_x_57:
[----:B------:R-:W-:Y:S05]  /*2d80*/  BSYNC B1 ;  /* 0x0000000000017941 */ /* 0x000fea0003800000 */
.L_x_56:
        /* <DEDUP_REMOVED lines=10> */
.L_x_59:
[----:B------:R-:W-:Y:S05]  /*2e30*/  BSYNC B1 ;  /* 0x0000000000017941 */ /* 0x000fea0003800000 */
.L_x_58:
        /* <DEDUP_REMOVED lines=10> */
.L_x_61:
[----:B------:R-:W-:Y:S05]  /*2ee0*/  BSYNC B1 ;  /* 0x0000000000017941 */ /* 0x000fea0003800000 */
.L_x_60:
        /* <DEDUP_REMOVED lines=9> */
.L_x_63:
[----:B------:R-:W-:Y:S05]  /*2f80*/  BSYNC B1 ;  /* 0x0000000000017941 */ /* 0x000fea0003800000 */
.L_x_62:
        /* <DEDUP_REMOVED lines=9> */
.L_x_65:
[----:B------:R-:W-:Y:S05]  /*3020*/  BSYNC B1 ;  /* 0x0000000000017941 */ /* 0x000fea0003800000 */
.L_x_64:
        /* <DEDUP_REMOVED lines=10> */
.L_x_67:
[----:B------:R-:W-:Y:S05]  /*30d0*/  BSYNC B1 ;  /* 0x0000000000017941 */ /* 0x000fea0003800000 */
.L_x_66:
        /* <DEDUP_REMOVED lines=10> */
.L_x_69:
[----:B------:R-:W-:Y:S05]  /*3180*/  BSYNC B1 ;  /* 0x0000000000017941 */ /* 0x000fea0003800000 */
.L_x_68:
        /* <DEDUP_REMOVED lines=9> */
.L_x_71:
[----:B------:R-:W-:Y:S05]  /*3220*/  BSYNC B1 ;  /* 0x0000000000017941 */ /* 0x000fea0003800000 */
.L_x_70:
        /* <DEDUP_REMOVED lines=9> */
.L_x_73:
[----:B------:R-:W-:Y:S05]  /*32c0*/  BSYNC B1 ;  /* 0x0000000000017941 */ /* 0x000fea0003800000 */
.L_x_72:
        /* <DEDUP_REMOVED lines=10> */
.L_x_75:
[----:B------:R-:W-:Y:S05]  /*3370*/  BSYNC B1 ;  /* 0x0000000000017941 */ /* 0x000fea0003800000 */
.L_x_74:
        /* <DEDUP_REMOVED lines=10> */
.L_x_77:
[----:B------:R-:W-:Y:S05]  /*3420*/  BSYNC B1 ;  /* 0x0000000000017941 */ /* 0x000fea0003800000 */
.L_x_76:
        /* <DEDUP_REMOVED lines=9> */
.L_x_79:
[----:B------:R-:W-:Y:S05]  /*34c0*/  BSYNC B1 ;  /* 0x0000000000017941 */ /* 0x000fea0003800000 */
.L_x_78:
        /* <DEDUP_REMOVED lines=9> */
.L_x_81:
[----:B------:R-:W-:Y:S05]  /*3560*/  BSYNC B1 ;  /* 0x0000000000017941 */ /* 0x000fea0003800000 */
.L_x_80:
        /* <DEDUP_REMOVED lines=10> */
.L_x_83:
[----:B------:R-:W-:Y:S05]  /*3610*/  BSYNC B1 ;  /* 0x0000000000017941 */ /* 0x000fea0003800000 */
.L_x_82:
        /* <DEDUP_REMOVED lines=10> */
.L_x_85:
[----:B------:R-:W-:Y:S05]  /*36c0*/  BSYNC B1 ;  /* 0x0000000000017941 */ /* 0x000fea0003800000 */
.L_x_84:
        /* <DEDUP_REMOVED lines=9> */
.L_x_87:
[----:B------:R-:W-:Y:S05]  /*3760*/  BSYNC B1 ;  /* 0x0000000000017941 */ /* 0x000fea0003800000 */
.L_x_86:
        /* <DEDUP_REMOVED lines=9> */
.L_x_89:
[----:B------:R-:W-:Y:S05]  /*3800*/  BSYNC B1 ;  /* 0x0000000000017941 */ /* 0x000fea0003800000 */
.L_x_88:
        /* <DEDUP_REMOVED lines=10> */
.L_x_91:
[----:B------:R-:W-:Y:S05]  /*38b0*/  BSYNC B1 ;  /* 0x0000000000017941 */ /* 0x000fea0003800000 */
.L_x_90:
        /* <DEDUP_REMOVED lines=10> */
.L_x_93:
[----:B------:R-:W-:Y:S05]  /*3960*/  BSYNC B1 ;  /* 0x0000000000017941 */ /* 0x000fea0003800000 */
.L_x_92:
        /* <DEDUP_REMOVED lines=9> */
.L_x_95:
[----:B------:R-:W-:Y:S05]  /*3a00*/  BSYNC B1 ;  /* 0x0000000000017941 */ /* 0x000fea0003800000 */
.L_x_94:
        /* <DEDUP_REMOVED lines=9> */
.L_x_97:
[----:B------:R-:W-:Y:S05]  /*3aa0*/  BSYNC B1 ;  /* 0x0000000000017941 */ /* 0x000fea0003800000 */
.L_x_96:
        /* <DEDUP_REMOVED lines=10> */
.L_x_99:
[----:B------:R-:W-:Y:S05]  /*3b50*/  BSYNC B1 ;  /* 0x0000000000017941 */ /* 0x000fea0003800000 */
.L_x_98:
        /* <DEDUP_REMOVED lines=10> */
.L_x_101:
[----:B------:R-:W-:Y:S05]  /*3c00*/  BSYNC B1 ;  /* 0x0000000000017941 */ /* 0x000fea0003800000 */
.L_x_100:
        /* <DEDUP_REMOVED lines=9> */
.L_x_103:
[----:B------:R-:W-:Y:S05]  /*3ca0*/  BSYNC B1 ;  /* 0x0000000000017941 */ /* 0x000fea0003800000 */
.L_x_102:
        /* <DEDUP_REMOVED lines=9> */
.L_x_105:
[----:B------:R-:W-:Y:S05]  /*3d40*/  BSYNC B1 ;  /* 0x0000000000017941 */ /* 0x000fea0003800000 */
.L_x_104:
        /* <DEDUP_REMOVED lines=10> */
.L_x_107:
[----:B------:R-:W-:Y:S05]  /*3df0*/  BSYNC B1 ;  /* 0x0000000000017941 */ /* 0x000fea0003800000 */
.L_x_106:
        /* <DEDUP_REMOVED lines=10> */
.L_x_109:
[----:B------:R-:W-:Y:S05]  /*3ea0*/  BSYNC B1 ;  /* 0x0000000000017941 */ /* 0x000fea0003800000 */
.L_x_108:
        /* <DEDUP_REMOVED lines=9> */
.L_x_111:
[----:B------:R-:W-:Y:S05]  /*3f40*/  BSYNC B1 ;  /* 0x0000000000017941 */ /* 0x000fea0003800000 */
.L_x_110:
        /* <DEDUP_REMOVED lines=9> */
.L_x_113:
[----:B------:R-:W-:Y:S05]  /*3fe0*/  BSYNC B1 ;  /* 0x0000000000017941 */ /* 0x000fea0003800000 */
.L_x_112:
        /* <DEDUP_REMOVED lines=10> */
.L_x_115:
[----:B------:R-:W-:Y:S05]  /*4090*/  BSYNC B1 ;  /* 0x0000000000017941 */ /* 0x000fea0003800000 */
.L_x_114:
        /* <DEDUP_REMOVED lines=10> */
.L_x_117:
[----:B------:R-:W-:Y:S05]  /*4140*/  BSYNC B1 ;  /* 0x0000000000017941 */ /* 0x000fea0003800000 */
.L_x_116:
        /* <DEDUP_REMOVED lines=9> */
.L_x_119:
[----:B------:R-:W-:Y:S05]  /*41e0*/  BSYNC B1 ;  /* 0x0000000000017941 */ /* 0x000fea0003800000 */
.L_x_118:
        /* <DEDUP_REMOVED lines=9> */
.L_x_121:
[----:B------:R-:W-:Y:S05]  /*4280*/  BSYNC B1 ;  /* 0x0000000000017941 */ /* 0x000fea0003800000 */
.L_x_120:
        /* <DEDUP_REMOVED lines=10> */
.L_x_123:
[----:B------:R-:W-:Y:S05]  /*4330*/  BSYNC B1 ;  /* 0x0000000000017941 */ /* 0x000fea0003800000 */
.L_x_122:
        /* <DEDUP_REMOVED lines=10> */
.L_x_125:
[----:B------:R-:W-:Y:S05]  /*43e0*/  BSYNC B1 ;  /* 0x0000000000017941 */ /* 0x000fea0003800000 */
.L_x_124:
        /* <DEDUP_REMOVED lines=9> */
.L_x_127:
[----:B------:R-:W-:Y:S05]  /*4480*/  BSYNC B1 ;  /* 0x0000000000017941 */ /* 0x000fea0003800000 */
.L_x_126:
        /* <DEDUP_REMOVED lines=9> */
.L_x_129:
[----:B------:R-:W-:Y:S05]  /*4520*/  BSYNC B1 ;  /* 0x0000000000017941 */ /* 0x000fea0003800000 */
.L_x_128:
        /* <DEDUP_REMOVED lines=10> */
.L_x_131:
[----:B------:R-:W-:Y:S05]  /*45d0*/  BSYNC B1 ;  /* 0x0000000000017941 */ /* 0x000fea0003800000 */
.L_x_130:
        /* <DEDUP_REMOVED lines=10> */
.L_x_133:
[----:B------:R-:W-:Y:S05]  /*4680*/  BSYNC B1 ;  /* 0x0000000000017941 */ /* 0x000fea0003800000 */
.L_x_132:
        /* <DEDUP_REMOVED lines=9> */
.L_x_135:
[----:B------:R-:W-:Y:S05]  /*4720*/  BSYNC B1 ;  /* 0x0000000000017941 */ /* 0x000fea0003800000 */
.L_x_134:
        /* <DEDUP_REMOVED lines=9> */
.L_x_137:
[----:B------:R-:W-:Y:S05]  /*47c0*/  BSYNC B1 ;  /* 0x0000000000017941 */ /* 0x000fea0003800000 */
.L_x_136:
        /* <DEDUP_REMOVED lines=10> */
.L_x_139:
[----:B------:R-:W-:Y:S05]  /*4870*/  BSYNC B1 ;  /* 0x0000000000017941 */ /* 0x000fea0003800000 */
.L_x_138:
        /* <DEDUP_REMOVED lines=10> */
.L_x_141:
[----:B------:R-:W-:Y:S05]  /*4920*/  BSYNC B1 ;  /* 0x0000000000017941 */ /* 0x000fea0003800000 */
.L_x_140:
        /* <DEDUP_REMOVED lines=9> */
.L_x_143:
[----:B------:R-:W-:Y:S05]  /*49c0*/  BSYNC B1 ;  /* 0x0000000000017941 */ /* 0x000fea0003800000 */
.L_x_142:
        /* <DEDUP_REMOVED lines=9> */
.L_x_145:
[----:B------:R-:W-:Y:S05]  /*4a60*/  BSYNC B1 ;  /* 0x0000000000017941 */ /* 0x000fea0003800000 */
.L_x_144:
        /* <DEDUP_REMOVED lines=10> */
.L_x_147:
[----:B------:R-:W-:Y:S05]  /*4b10*/  BSYNC B1 ;  /* 0x0000000000017941 */ /* 0x000fea0003800000 */
.L_x_146:
        /* <DEDUP_REMOVED lines=10> */
.L_x_149:
[----:B------:R-:W-:Y:S05]  /*4bc0*/  BSYNC B1 ;  /* 0x0000000000017941 */ /* 0x000fea0003800000 */
.L_x_148:
        /* <DEDUP_REMOVED lines=9> */
.L_x_151:
[----:B------:R-:W-:Y:S05]  /*4c60*/  BSYNC B1 ;  /* 0x0000000000017941 */ /* 0x000fea0003800000 */
.L_x_150:
        /* <DEDUP_REMOVED lines=9> */
.L_x_153:
[----:B------:R-:W-:Y:S05]  /*4d00*/  BSYNC B1 ;  /* 0x0000000000017941 */ /* 0x000fea0003800000 */
.L_x_152:
        /* <DEDUP_REMOVED lines=10> */
.L_x_155:
[----:B------:R-:W-:Y:S05]  /*4db0*/  BSYNC B1 ;  /* 0x0000000000017941 */ /* 0x000fea0003800000 */
.L_x_154:
        /* <DEDUP_REMOVED lines=10> */
.L_x_157:
[----:B------:R-:W-:Y:S05]  /*4e60*/  BSYNC B1 ;  /* 0x0000000000017941 */ /* 0x000fea0003800000 */
.L_x_156:
        /* <DEDUP_REMOVED lines=9> */
.L_x_159:
[----:B------:R-:W-:Y:S05]  /*4f00*/  BSYNC B1 ;  /* 0x0000000000017941 */ /* 0x000fea0003800000 */
.L_x_158:
        /* <DEDUP_REMOVED lines=9> */
.L_x_161:
[----:B------:R-:W-:Y:S05]  /*4fa0*/  BSYNC B1 ;  /* 0x0000000000017941 */ /* 0x000fea0003800000 */
.L_x_160:
        /* <DEDUP_REMOVED lines=10> */
.L_x_163:
[----:B------:R-:W-:Y:S05]  /*5050*/  BSYNC B1 ;  /* 0x0000000000017941 */ /* 0x000fea0003800000 */
.L_x_162:
        /* <DEDUP_REMOVED lines=10> */
.L_x_165:
[----:B------:R-:W-:Y:S05]  /*5100*/  BSYNC B1 ;  /* 0x0000000000017941 */ /* 0x000fea0003800000 */
.L_x_164:
        /* <DEDUP_REMOVED lines=9> */
.L_x_167:
[----:B------:R-:W-:Y:S05]  /*51a0*/  BSYNC B1 ;  /* 0x0000000000017941 */ /* 0x000fea0003800000 */
.L_x_166:
        /* <DEDUP_REMOVED lines=9> */
.L_x_169:
[----:B------:R-:W-:Y:S05]  /*5240*/  BSYNC B1 ;  /* 0x0000000000017941 */ /* 0x000fea0003800000 */
.L_x_168:
        /* <DEDUP_REMOVED lines=10> */
.L_x_171:
[----:B------:R-:W-:Y:S05]  /*52f0*/  BSYNC B1 ;  /* 0x0000000000017941 */ /* 0x000fea0003800000 */
.L_x_170:
        /* <DEDUP_REMOVED lines=10> */
.L_x_173:
[----:B------:R-:W-:Y:S05]  /*53a0*/  BSYNC B1 ;  /* 0x0000000000017941 */ /* 0x000fea0003800000 */
.L_x_172:
        /* <DEDUP_REMOVED lines=9> */
.L_x_175:
[----:B------:R-:W-:Y:S05]  /*5440*/  BSYNC B1 ;  /* 0x0000000000017941 */ /* 0x000fea0003800000 */
.L_x_174:
        /* <DEDUP_REMOVED lines=9> */
.L_x_177:
[----:B------:R-:W-:Y:S05]  /*54e0*/  BSYNC B1 ;  /* 0x0000000000017941 */ /* 0x000fea0003800000 */
.L_x_176:
        /* <DEDUP_REMOVED lines=10> */
.L_x_179:
[----:B------:R-:W-:Y:S05]  /*5590*/  BSYNC B1 ;  /* 0x0000000000017941 */ /* 0x000fea0003800000 */
.L_x_178:
        /* <DEDUP_REMOVED lines=10> */
.L_x_181:
[----:B------:R-:W-:Y:S05]  /*5640*/  BSYNC B1 ;  /* 0x0000000000017941 */ /* 0x000fea0003800000 */
.L_x_180:
        /* <DEDUP_REMOVED lines=9> */
.L_x_183:
[----:B------:R-:W-:Y:S05]  /*56e0*/  BSYNC B1 ;  /* 0x0000000000017941 */ /* 0x000fea0003800000 */
.L_x_182:
        /* <DEDUP_REMOVED lines=9> */
.L_x_185:
[----:B------:R-:W-:Y:S05]  /*5780*/  BSYNC B1 ;  /* 0x0000000000017941 */ /* 0x000fea0003800000 */
.L_x_184:
        /* <DEDUP_REMOVED lines=10> */
.L_x_187:
[----:B------:R-:W-:Y:S05]  /*5830*/  BSYNC B1 ;  /* 0x0000000000017941 */ /* 0x000fea0003800000 */
.L_x_186:
        /* <DEDUP_REMOVED lines=10> */
.L_x_189:
[----:B------:R-:W-:Y:S05]  /*58e0*/  BSYNC B1 ;  /* 0x0000000000017941 */ /* 0x000fea0003800000 */
.L_x_188:
        /* <DEDUP_REMOVED lines=9> */
.L_x_191:
[----:B------:R-:W-:Y:S05]  /*5980*/  BSYNC B1 ;  /* 0x0000000000017941 */ /* 0x000fea0003800000 */
.L_x_190:
        /* <DEDUP_REMOVED lines=9> */
.L_x_193:
[----:B------:R-:W-:Y:S05]  /*5a20*/  BSYNC B1 ;  /* 0x0000000000017941 */ /* 0x000fea0003800000 */
.L_x_192:
        /* <DEDUP_REMOVED lines=10> */
.L_x_195:
[----:B------:R-:W-:Y:S05]  /*5ad0*/  BSYNC B1 ;  /* 0x0000000000017941 */ /* 0x000fea0003800000 */
.L_x_194:
        /* <DEDUP_REMOVED lines=10> */
.L_x_197:
[----:B------:R-:W-:Y:S05]  /*5b80*/  BSYNC B1 ;  /* 0x0000000000017941 */ /* 0x000fea0003800000 */
.L_x_196:
        /* <DEDUP_REMOVED lines=9> */
.L_x_199:
[----:B------:R-:W-:Y:S05]  /*5c20*/  BSYNC B1 ;  /* 0x0000000000017941 */ /* 0x000fea0003800000 */
.L_x_198:
        /* <DEDUP_REMOVED lines=9> */
.L_x_201:
[----:B------:R-:W-:Y:S05]  /*5cc0*/  BSYNC B1 ;  /* 0x0000000000017941 */ /* 0x000fea0003800000 */
.L_x_200:
        /* <DEDUP_REMOVED lines=10> */
.L_x_203:
[----:B------:R-:W-:Y:S05]  /*5d70*/  BSYNC B1 ;  /* 0x0000000000017941 */ /* 0x000fea0003800000 */
.L_x_202:
        /* <DEDUP_REMOVED lines=10> */
.L_x_205:
[----:B------:R-:W-:Y:S05]  /*5e20*/  BSYNC B1 ;  /* 0x0000000000017941 */ /* 0x000fea0003800000 */
.L_x_204:
        /* <DEDUP_REMOVED lines=9> */
.L_x_207:
[----:B------:R-:W-:Y:S05]  /*5ec0*/  BSYNC B1 ;  /* 0x0000000000017941 */ /* 0x000fea0003800000 */
.L_x_206:
        /* <DEDUP_REMOVED lines=9> */
.L_x_209:
[----:B------:R-:W-:Y:S05]  /*5f60*/  BSYNC B1 ;  /* 0x0000000000017941 */ /* 0x000fea0003800000 */
.L_x_208:
        /* <DEDUP_REMOVED lines=10> */
.L_x_211:
[----:B------:R-:W-:Y:S05]  /*6010*/  BSYNC B1 ;  /* 0x0000000000017941 */ /* 0x000fea0003800000 */
.L_x_210:
        /* <DEDUP_REMOVED lines=10> */
.L_x_213:
[----:B------:R-:W-:Y:S05]  /*60c0*/  BSYNC B1 ;  /* 0x0000000000017941 */ /* 0x000fea0003800000 */
.L_x_212:
        /* <DEDUP_REMOVED lines=9> */
.L_x_215:
[----:B------:R-:W-:Y:S05]  /*6160*/  BSYNC B1 ;  /* 0x0000000000017941 */ /* 0x000fea0003800000 */
.L_x_214:
        /* <DEDUP_REMOVED lines=9> */
.L_x_217:
[----:B------:R-:W-:Y:S05]  /*6200*/  BSYNC B1 ;  /* 0x0000000000017941 */ /* 0x000fea0003800000 */
.L_x_216:
        /* <DEDUP_REMOVED lines=10> */
.L_x_219:
[----:B------:R-:W-:Y:S05]  /*62b0*/  BSYNC B1 ;  /* 0x0000000000017941 */ /* 0x000fea0003800000 */
.L_x_218:
        /* <DEDUP_REMOVED lines=10> */
.L_x_221:
[----:B------:R-:W-:Y:S05]  /*6360*/  BSYNC B1 ;  /* 0x0000000000017941 */ /* 0x000fea0003800000 */
.L_x_220:
        /* <DEDUP_REMOVED lines=9> */
.L_x_223:
[----:B------:R-:W-:Y:S05]  /*6400*/  BSYNC B1 ;  /* 0x0000000000017941 */ /* 0x000fea0003800000 */
.L_x_222:
        /* <DEDUP_REMOVED lines=9> */
.L_x_225:
[----:B------:R-:W-:Y:S05]  /*64a0*/  BSYNC B1 ;  /* 0x0000000000017941 */ /* 0x000fea0003800000 */
.L_x_224:
        /* <DEDUP_REMOVED lines=10> */
.L_x_227:
[----:B------:R-:W-:Y:S05]  /*6550*/  BSYNC B1 ;  /* 0x0000000000017941 */ /* 0x000fea0003800000 */
.L_x_226:
        /* <DEDUP_REMOVED lines=10> */
.L_x_229:
[----:B------:R-:W-:Y:S05]  /*6600*/  BSYNC B1 ;  /* 0x0000000000017941 */ /* 0x000fea0003800000 */
.L_x_228:
        /* <DEDUP_REMOVED lines=9> */
.L_x_231:
[----:B------:R-:W-:Y:S05]  /*66a0*/  BSYNC B1 ;  /* 0x0000000000017941 */ /* 0x000fea0003800000 */
.L_x_230:
        /* <DEDUP_REMOVED lines=9> */
.L_x_233:
[----:B------:R-:W-:Y:S05]  /*6740*/  BSYNC B1 ;  /* 0x0000000000017941 */ /* 0x000fea0003800000 */
.L_x_232:
        /* <DEDUP_REMOVED lines=10> */
.L_x_235:
[----:B------:R-:W-:Y:S05]  /*67f0*/  BSYNC B1 ;  /* 0x0000000000017941 */ /* 0x000fea0003800000 */
.L_x_234:
        /* <DEDUP_REMOVED lines=10> */
.L_x_237:
[----:B------:R-:W-:Y:S05]  /*68a0*/  BSYNC B1 ;  /* 0x0000000000017941 */ /* 0x000fea0003800000 */
.L_x_236:
        /* <DEDUP_REMOVED lines=9> */
.L_x_239:
[----:B------:R-:W-:Y:S05]  /*6940*/  BSYNC B1 ;  /* 0x0000000000017941 */ /* 0x000fea0003800000 */
.L_x_238:
        /* <DEDUP_REMOVED lines=9> */
.L_x_241:
[----:B------:R-:W-:Y:S05]  /*69e0*/  BSYNC B1 ;  /* 0x0000000000017941 */ /* 0x000fea0003800000 */
.L_x_240:
        /* <DEDUP_REMOVED lines=10> */
.L_x_243:
[----:B------:R-:W-:Y:S05]  /*6a90*/  BSYNC B1 ;  /* 0x0000000000017941 */ /* 0x000fea0003800000 */
.L_x_242:
        /* <DEDUP_REMOVED lines=10> */
.L_x_245:
[----:B------:R-:W-:Y:S05]  /*6b40*/  BSYNC B1 ;  /* 0x0000000000017941 */ /* 0x000fea0003800000 */
.L_x_244:
        /* <DEDUP_REMOVED lines=9> */
.L_x_247:
[----:B------:R-:W-:Y:S05]  /*6be0*/  BSYNC B1 ;  /* 0x0000000000017941 */ /* 0x000fea0003800000 */
.L_x_246:
        /* <DEDUP_REMOVED lines=9> */
.L_x_249:
[----:B------:R-:W-:Y:S05]  /*6c80*/  BSYNC B1 ;  /* 0x0000000000017941 */ /* 0x000fea0003800000 */
.L_x_248:
        /* <DEDUP_REMOVED lines=10> */
.L_x_251:
[----:B------:R-:W-:Y:S05]  /*6d30*/  BSYNC B1 ;  /* 0x0000000000017941 */ /* 0x000fea0003800000 */
.L_x_250:
        /* <DEDUP_REMOVED lines=10> */
.L_x_253:
[----:B------:R-:W-:Y:S05]  /*6de0*/  BSYNC B1 ;  /* 0x0000000000017941 */ /* 0x000fea0003800000 */
.L_x_252:
        /* <DEDUP_REMOVED lines=9> */
.L_x_255:
[----:B------:R-:W-:Y:S05]  /*6e80*/  BSYNC B1 ;  /* 0x0000000000017941 */ /* 0x000fea0003800000 */
.L_x_254:
        /* <DEDUP_REMOVED lines=9> */
.L_x_257:
[----:B------:R-:W-:Y:S05]  /*6f20*/  BSYNC B1 ;  /* 0x0000000000017941 */ /* 0x000fea0003800000 */
.L_x_256:
        /* <DEDUP_REMOVED lines=10> */
.L_x_259:
[----:B------:R-:W-:Y:S05]  /*6fd0*/  BSYNC B1 ;  /* 0x0000000000017941 */ /* 0x000fea0003800000 */
.L_x_258:
        /* <DEDUP_REMOVED lines=10> */
.L_x_261:
[----:B------:R-:W-:Y:S05]  /*7080*/  BSYNC B1 ;  /* 0x0000000000017941 */ /* 0x000fea0003800000 */
.L_x_260:
        /* <DEDUP_REMOVED lines=9> */
.L_x_263:
[----:B------:R-:W-:Y:S05]  /*7120*/  BSYNC B1 ;  /* 0x0000000000017941 */ /* 0x000fea0003800000 */
.L_x_262:
        /* <DEDUP_REMOVED lines=9> */
.L_x_265:
[----:B------:R-:W-:Y:S05]  /*71c0*/  BSYNC B1 ;  /* 0x0000000000017941 */ /* 0x000fea0003800000 */
.L_x_264:
        /* <DEDUP_REMOVED lines=10> */
.L_x_267:
[----:B------:R-:W-:Y:S05]  /*7270*/  BSYNC B1 ;  /* 0x0000000000017941 */ /* 0x000fea0003800000 */
.L_x_266:
        /* <DEDUP_REMOVED lines=10> */
.L_x_269:
[----:B------:R-:W-:Y:S05]  /*7320*/  BSYNC B1 ;  /* 0x0000000000017941 */ /* 0x000fea0003800000 */
.L_x_268:
        /* <DEDUP_REMOVED lines=9> */
.L_x_271:
[----:B------:R-:W-:Y:S05]  /*73c0*/  BSYNC B1 ;  /* 0x0000000000017941 */ /* 0x000fea0003800000 */
.L_x_270:
        /* <DEDUP_REMOVED lines=9> */
.L_x_273:
[----:B------:R-:W-:Y:S05]  /*7460*/  BSYNC B1 ;  /* 0x0000000000017941 */ /* 0x000fea0003800000 */
.L_x_272:
        /* <DEDUP_REMOVED lines=10> */
.L_x_275:
[----:B------:R-:W-:Y:S05]  /*7510*/  BSYNC B1 ;  /* 0x0000000000017941 */ /* 0x000fea0003800000 */
.L_x_274:
        /* <DEDUP_REMOVED lines=10> */
.L_x_277:
[----:B------:R-:W-:Y:S05]  /*75c0*/  BSYNC B1 ;  /* 0x0000000000017941 */ /* 0x000fea0003800000 */
.L_x_276:
        /* <DEDUP_REMOVED lines=9> */
.L_x_279:
[----:B------:R-:W-:Y:S05]  /*7660*/  BSYNC B1 ;  /* 0x0000000000017941 */ /* 0x000fea0003800000 */
.L_x_278:
        /* <DEDUP_REMOVED lines=9> */
.L_x_281:
[----:B------:R-:W-:Y:S05]  /*7700*/  BSYNC B1 ;  /* 0x0000000000017941 */ /* 0x000fea0003800000 */
.L_x_280:
        /* <DEDUP_REMOVED lines=10> */
.L_x_283:
[----:B------:R-:W-:Y:S05]  /*77b0*/  BSYNC B1 ;  /* 0x0000000000017941 */ /* 0x000fea0003800000 */
.L_x_282:
        /* <DEDUP_REMOVED lines=10> */
.L_x_285:
[----:B------:R-:W-:Y:S05]  /*7860*/  BSYNC B1 ;  /* 0x0000000000017941 */ /* 0x000fea0003800000 */
.L_x_284:
[----:B01--45:R-:W-:Y:S01]  /*7870*/  IMAD.U32 R7, R22, 0x10000, RZ ;  /* 0x0001000016077824 */ /* 0x033fe200078e00ff */
        /* <DEDUP_REMOVED lines=8> */
.L_x_287:
[----:B------:R-:W-:Y:S05]  /*7900*/  BSYNC B1 ;  /* 0x0000000000017941 */ /* 0x000fea0003800000 */
.L_x_286:
[----:B0----5:R-:W-:Y:S01]  /*7910*/  IMAD.U32 R5, R22, 0x10000, RZ ;  /* 0x0001000016057824 */ /* 0x021fe200078e00ff */
[----:B------:R-:W-:Y:S01]  /*7920*/  ISETP.GT.AND P1, PT, R3, 0x8, P1 ;  /* 0x000000080300780c */ /* 0x000fe20000f24270 */
[----:B------:R-:W-:Y:S01]  /*7930*/  @P0 IMAD.MOV.U32 R4, RZ, RZ, R10 ;  /* 0x000000ffff040224 */ /* 0x000fe200078e000a */
[----:B------:R-:W-:Y:S01]  /*7940*/  BSSY B1, `(.L_x_288) ;  /* 0x0000009000017945 */ /* 0x000fe20003800000 */
[----:B------:R-:W-:-:S04]  /*7950*/  FMUL R5, R5, R154 ;  /* 0x0000009a05057220 */ /* 0x000fc80000400000 */
[----:B------:R-:W-:-:S05]  /*7960*/  FFMA R5, R150, R153, R5 ;  /* 0x0000009996057223 */ /* 0x000fca0000000005 */
[----:B------:R-:W-:-:S04]  /*7970*/  F2FP.BF16.F32.PACK_AB R5, RZ, R5 ;  /* 0x00000005ff05723e */ /* 0x000fc800000010ff */
[----:B------:R-:W-:Y:S01]  /*7980*/  PRMT R2, R5, 0x7610, R2 ;  /* 0x0000761005027816 */ /* 0x000fe20000000002 */
[----:B------:R-:W-:-:S05]  /*7990*/  @P0 IMAD.MOV.U32 R5, RZ, RZ, R11 ;  /* 0x000000ffff050224 */ /* 0x000fca00078e000b */
[----:B------:R0:W-:Y:S01]  /*79a0*/  @P0 STG.E.U16 desc[UR36][R4.64+0x1f0], R2 ;  /* 0x0001f00204000986 */ /* 0x0001e2000c101524 */
[----:B------:R-:W-:Y:S05]  /*79b0*/  @!P1 BRA `(.L_x_289) ;  /* 0x0000000000049947 */ /* 0x000fea0003800000 */
[----:B------:R4:W5:Y:S02]  /*79c0*/  LDG.E.LTC128B.U16 R22, desc[UR36][R8.64+0x1f2] ;  /* 0x0001f22408167981 */ /* 0x000964000c1e1520 */
.L_x_289:
[----:B------:R-:W-:Y:S05]  /*79d0*/  BSYNC B1 ;  /* 0x0000000000017941 */ /* 0x000fea0003800000 */
.L_x_288:
[----:B------:R-:W-:Y:S05]  /*79e0*/  @!P1 BRA `(.L_x_290) ;  /* 0x0000002400409947 */ /* 0x000fea0003800000 */
[----:B-----5:R-:W-:-:S04]  /*79f0*/  IMAD.U32 R3, R22, 0x10000, RZ ;  /* 0x0001000016037824 */ /* 0x020fc800078e00ff */
[----:B------:R-:W-:-:S04]  /*7a00*/  FMUL R0, R3, R154 ;  /* 0x0000009a03007220 */ /* 0x000fc80000400000 */
[----:B------:R-:W-:-:S05]  /*7a10*/  FFMA R0, R151, R153, R0 ;  /* 0x0000009997007223 */ /* 0x000fca0000000000 */
[----:B------:R-:W-:-:S05]  /*7a20*/  F2FP.BF16.F32.PACK_AB R0, RZ, R0 ;  /* 0x00000000ff00723e */ /* 0x000fca00000010ff */
[----:B------:R0:W-:Y:S01]  /*7a30*/  STG.E.U16 desc[UR36][R10.64+0x1f2], R0 ;  /* 0x0001f2000a007986 */ /* 0x0001e2000c101524 */
[----:B------:R-:W-:Y:S05]  /*7a40*/  BRA `(.L_x_290) ;  /* 0x0000002400287947 */ /* 0x000fea0003800000 */
.L_x_37:
[----:B------:R-:W-:Y:S01]  /*7a50*/  ISETP.GT.AND P2, PT, R0, 0x1, PT ;  /* 0x000000010000780c */ /* 0x000fe20003f44270 */
[----:B------:R-:W-:Y:S01]  /*7a60*/  ULDC.64 UR4, c[0x0][0x5c0] ;  /* 0x0001700000047ab9 */ /* 0x000fe20000000a00 */
[-C--:B------:R-:W-:Y:S01]  /*7a70*/  FMUL R24, R24, R153.reuse ;  /* 0x0000009918187220 */ /* 0x080fe20000400000 */
[-C--:B------:R-:W-:Y:S01]  /*7a80*/  FMUL R25, R25, R153.reuse ;  /* 0x0000009919197220 */ /* 0x080fe20000400000 */
[----:B------:R-:W-:Y:S01]  /*7a90*/  ISETP.GT.AND P1, PT, R3, RZ, P2 ;  /* 0x000000ff0300720c */ /* 0x000fe20001724270 */
[-C--:B------:R-:W-:Y:S01]  /*7aa0*/  FMUL R26, R26, R153.reuse ;  /* 0x000000991a1a7220 */ /* 0x080fe20000400000 */
[----:B------:R-:W-:Y:S01]  /*7ab0*/  LEA R4, P4, R6, UR4, 0x1 ;  /* 0x0000000406047c11 */ /* 0x000fe2000f8808ff */
[-C--:B------:R-:W-:Y:S01]  /*7ac0*/  FMUL R27, R27, R153.reuse ;  /* 0x000000991b1b7220 */ /* 0x080fe20000400000 */
[----:B------:R-:W-:Y:S01]  /*7ad0*/  F2FP.BF16.F32.PACK_AB R24, RZ, R24 ;  /* 0x00000018ff18723e */ /* 0x000fe200000010ff */
[-C--:B------:R-:W-:Y:S01]  /*7ae0*/  FMUL R28, R28, R153.reuse ;  /* 0x000000991c1c7220 */ /* 0x080fe20000400000 */
[----:B------:R-:W-:Y:S01]  /*7af0*/  LEA.HI.X R5, R6, UR5, R181, 0x1, P4 ;  /* 0x0000000506057c11 */ /* 0x000fe2000a0f0cb5 */
[----:B------:R-:W-:Y:S01]  /*7b00*/  FMUL R29, R29, R153 ;  /* 0x000000991d1d7220 */ /* 0x000fe20000400000 */
[----:B------:R-:W-:Y:S01]  /*7b10*/  F2FP.BF16.F32.PACK_AB R25, RZ, R25 ;  /* 0x00000019ff19723e */ /* 0x000fe200000010ff */
[-C--:B------:R-:W-:Y:S01]  /*7b20*/  FMUL R30, R30, R153.reuse ;  /* 0x000000991e1e7220 */ /* 0x080fe20000400000 */
[----:B------:R-:W-:Y:S01]  /*7b30*/  ISETP.GT.AND P2, PT, R3, 0x8, P2 ;  /* 0x000000080300780c */ /* 0x000fe20001744270 */
[----:B------:R-:W-:Y:S01]  /*7b40*/  @P3 STG.E.U16 desc[UR36][R4.64], R24 ;  /* 0x0000001804003986 */ /* 0x000fe2000c101524 */
[C---:B------:R-:W-:Y:S01]  /*7b50*/  SHF.L.U64.HI R11, R10.reuse, 0x4, R11 ;  /* 0x000000040a0b7819 */ /* 0x040fe2000001020b */
[-C--:B------:R-:W-:Y:S01]  /*7b60*/  FMUL R31, R31, R153.reuse ;  /* 0x000000991f1f7220 */ /* 0x080fe20000400000 */
[----:B------:R-:W-:Y:S01]  /*7b70*/  LEA R6, P3, R10, R4, 0x4 ;  /* 0x000000040a067211 */ /* 0x000fe200078620ff */
[----:B------:R-:W-:Y:S01]  /*7b80*/  @P1 STG.E.U16 desc[UR36][R4.64+0x2], R25 ;  /* 0x0000021904001986 */ /* 0x000fe2000c101524 */
[----:B------:R-:W-:Y:S01]  /*7b90*/  ISETP.GT.AND P1, PT, R3, 0x8, P0 ;  /* 0x000000080300780c */ /* 0x000fe20000724270 */
[----:B------:R-:W-:Y:S01]  /*7ba0*/  FMUL R32, R32, R153 ;  /* 0x0000009920207220 */ /* 0x000fe20000400000 */
[----:B------:R-:W-:Y:S01]  /*7bb0*/  F2FP.BF16.F32.PACK_AB R26, RZ, R26 ;  /* 0x0000001aff1a723e */ /* 0x000fe200000010ff */
[----:B------:R-:W-:Y:S01]  /*7bc0*/  IMAD.X R7, R11, 0x1, R5, P3 ;  /* 0x000000010b077824 */ /* 0x000fe200018e0605 */
[----:B------:R-:W-:Y:S01]  /*7bd0*/  F2FP.BF16.F32.PACK_AB R27, RZ, R27 ;  /* 0x0000001bff1b723e */ /* 0x000fe200000010ff */
[-C--:B------:R-:W-:Y:S01]  /*7be0*/  FMUL R33, R33, R153.reuse ;  /* 0x0000009921217220 */ /* 0x080fe20000400000 */
[----:B------:R-:W-:Y:S01]  /*7bf0*/  ISETP.GT.AND P0, PT, R0, 0x8, PT ;  /* 0x000000080000780c */ /* 0x000fe20003f04270 */
[-C--:B------:R-:W-:Y:S01]  /*7c00*/  FMUL R34, R34, R153.reuse ;  /* 0x0000009922227220 */ /* 0x080fe20000400000 */
[----:B------:R-:W-:Y:S01]  /*7c10*/  F2FP.BF16.F32.PACK_AB R28, RZ, R28 ;  /* 0x0000001cff1c723e */ /* 0x000fe200000010ff */
[-C--:B------:R-:W-:Y:S01]  /*7c20*/  FMUL R35, R35, R153.reuse ;  /* 0x0000009923237220 */ /* 0x080fe20000400000 */
[C---:B------:R-:W-:Y:S01]  /*7c30*/  ISETP.GT.AND P4, PT, R3.reuse, RZ, P0 ;  /* 0x000000ff0300720c */ /* 0x040fe20000784270 */
[----:B------:R-:W-:Y:S01]  /*7c40*/  FMUL R36, R36, R153 ;  /* 0x0000009924247220 */ /* 0x000fe20000400000 */
[----:B------:R-:W-:Y:S01]  /*7c50*/  F2FP.BF16.F32.PACK_AB R29, RZ, R29 ;  /* 0x0000001dff1d723e */ /* 0x000fe200000010ff */
[----:B------:R-:W-:Y:S01]  /*7c60*/  @P1 STG.E.U16 desc[UR36][R6.64], R26 ;  /* 0x0000001a06001986 */ /* 0x000fe2000c101524 */
[----:B------:R-:W-:Y:S01]  /*7c70*/  ISETP.GT.AND P1, PT, R3, 0x8, P0 ;  /* 0x000000080300780c */ /* 0x000fe20000724270 */
[-C--:B------:R-:W-:Y:S01]  /*7c80*/  FMUL R37, R37, R153.reuse ;  /* 0x0000009925257220 */ /* 0x080fe20000400000 */
[----:B------:R-:W-:Y:S01]  /*7c90*/  F2FP.BF16.F32.PACK_AB R30, RZ, R30 ;  /* 0x0000001eff1e723e */ /* 0x000fe200000010ff */
[----:B------:R-:W-:Y:S01]  /*7ca0*/  @P2 STG.E.U16 desc[UR36][R6.64+0x2], R27 ;  /* 0x0000021b06002986 */ /* 0x000fe2000c101524 */
[----:B------:R-:W-:Y:S01]  /*7cb0*/  ISETP.GT.AND P2, PT, R0, 0x9, PT ;  /* 0x000000090000780c */ /* 0x000fe20003f44270 */
[----:B------:R-:W-:Y:S01]  /*7cc0*/  FMUL R38, R38, R153 ;  /* 0x0000009926267220 */ /* 0x000fe20000400000 */
[----:B------:R-:W-:Y:S01]  /*7cd0*/  F2FP.BF16.F32.PACK_AB R31, RZ, R31 ;  /* 0x0000001fff1f723e */ /* 0x000fe200000010ff */
[-C--:B------:R-:W-:Y:S01]  /*7ce0*/  FMUL R39, R39, R153.reuse ;  /* 0x0000009927277220 */ /* 0x080fe20000400000 */
[C---:B------:R-:W-:Y:S01]  /*7cf0*/  ISETP.GT.AND P3, PT, R3.reuse, RZ, P2 ;  /* 0x000000ff0300720c */ /* 0x040fe20001764270 */
[----:B------:R-:W-:Y:S01]  /*7d00*/  @P4 STG.E.U16 desc[UR36][R4.64+0x10], R28 ;  /* 0x0000101c04004986 */ /* 0x000fe2000c101524 */
[----:B------:R-:W-:Y:S01]  /*7d10*/  ISETP.GT.AND P2, PT, R3, 0x8, P2 ;  /* 0x000000080300780c */ /* 0x000fe20001744270 */
[-C--:B------:R-:W-:Y:S01]  /*7d20*/  FMUL R40, R40, R153.reuse ;  /* 0x0000009928287220 */ /* 0x080fe20000400000 */
[----:B------:R-:W-:Y:S01]  /*7d30*/  ISETP.GT.AND P0, PT, R0, 0x10, PT ;  /* 0x000000100000780c */ /* 0x000fe20003f04270 */
[-C--:B------:R-:W-:Y:S01]  /*7d40*/  FMUL R41, R41, R153.reuse ;  /* 0x0000009929297220 */ /* 0x080fe20000400000 */
[----:B------:R-:W-:Y:S01]  /*7d50*/  F2FP.BF16.F32.PACK_AB R32, RZ, R32 ;  /* 0x00000020ff20723e */ /* 0x000fe200000010ff */
[-C--:B------:R-:W-:Y:S01]  /*7d60*/  FMUL R42, R42, R153.reuse ;  /* 0x000000992a2a7220 */ /* 0x080fe20000400000 */
[----:B------:R-:W-:Y:S01]  /*7d70*/  ISETP.GT.AND P4, PT, R3, RZ, P0 ;  /* 0x000000ff0300720c */ /* 0x000fe20000784270 */
[----:B------:R-:W-:Y:S01]  /*7d80*/  FMUL R43, R43, R153 ;  /* 0x000000992b2b7220 */ /* 0x000fe20000400000 */
[----:B------:R-:W-:Y:S01]  /*7d90*/  F2FP.BF16.F32.PACK_AB R33, RZ, R33 ;  /* 0x00000021ff21723e */ /* 0x000fe200000010ff */
[-C--:B------:R-:W-:Y:S01]  /*7da0*/  FMUL R44, R44, R153.reuse ;  /* 0x000000992c2c7220 */ /* 0x080fe20000400000 */
[----:B------:R-:W-:Y:S01]  /*7db0*/  F2FP.BF16.F32.PACK_AB R34, RZ, R34 ;  /* 0x00000022ff22723e */ /* 0x000fe200000010ff */
[----:B------:R-:W-:Y:S01]  /*7dc0*/  @P3 STG.E.U16 desc[UR36][R4.64+0x12], R29 ;  /* 0x0000121d04003986 */ /* 0x000fe2000c101524 */
[----:B------:R-:W-:Y:S01]  /*7dd0*/  ISETP.GT.AND P3, PT, R0, 0x11, PT ;  /* 0x000000110000780c */ /* 0x000fe20003f64270 */
[----:B------:R-:W-:Y:S01]  /*7de0*/  FMUL R45, R45, R153 ;  /* 0x000000992d2d7220 */ /* 0x000fe20000400000 */
[----:B------:R-:W-:Y:S01]  /*7df0*/  F2FP.BF16.F32.PACK_AB R35, RZ, R35 ;  /* 0x00000023ff23723e */ /* 0x000fe200000010ff */
[----:B------:R-:W-:Y:S01]  /*7e00*/  @P1 STG.E.U16 desc[UR36][R6.64+0x10], R30 ;  /* 0x0000101e06001986 */ /* 0x000fe2000c101524 */
[C---:B------:R-:W-:Y:S01]  /*7e10*/  ISETP.GT.AND P1, PT, R3.reuse, 0x8, P0 ;  /* 0x000000080300780c */ /* 0x040fe20000724270 */
[-C--:B------:R-:W-:Y:S01]  /*7e20*/  FMUL R46, R46, R153.reuse ;  /* 0x000000992e2e7220 */ /* 0x080fe20000400000 */
[----:B------:R-:W-:Y:S01]  /*7e30*/  ISETP.GT.AND P0, PT, R0, 0x18, PT ;  /* 0x000000180000780c */ /* 0x000fe20003f04270 */
[----:B------:R-:W-:Y:S01]  /*7e40*/  @P2 STG.E.U16 desc[UR36][R6.64+0x12], R31 ;  /* 0x0000121f06002986 */ /* 0x000fe2000c101524 */
[----:B------:R-:W-:Y:S01]  /*7e50*/  ISETP.GT.AND P2, PT, R3, RZ, P3 ;  /* 0x000000ff0300720c */ /* 0x000fe20001f44270 */
[-C--:B------:R-:W-:Y:S01]  /*7e60*/  FMUL R47, R47, R153.reuse ;  /* 0x000000992f2f7220 */ /* 0x080fe20000400000 */
[C---:B------:R-:W-:Y:S01]  /*7e70*/  ISETP.GT.AND P3, PT, R3.reuse, 0x8, P3 ;  /* 0x000000080300780c */ /* 0x040fe20001f64270 */
[----:B------:R-:W-:Y:S01]  /*7e80*/  @P4 STG.E.U16 desc[UR36][R4.64+0x20], R32 ;  /* 0x0000202004004986 */ /* 0x000fe2000c101524 */
[----:B------:R-:W-:Y:S01]  /*7e90*/  ISETP.GT.AND P4, PT, R3, RZ, P0 ;  /* 0x000000ff0300720c */ /* 0x000fe20000784270 */
[-C--:B------:R-:W-:Y:S01]  /*7ea0*/  FMUL R48, R48, R153.reuse ;  /* 0x0000009930307220 */ /* 0x080fe20000400000 */
[----:B------:R-:W-:Y:S01]  /*7eb0*/  F2FP.BF16.F32.PACK_AB R36, RZ, R36 ;  /* 0x00000024ff24723e */ /* 0x000fe200000010ff */
[----:B------:R-:W-:Y:S01]  /*7ec0*/  FMUL R49, R49, R153 ;  /* 0x0000009931317220 */ /* 0x000fe20000400000 */
[----:B------:R-:W-:Y:S01]  /*7ed0*/  F2FP.BF16.F32.PACK_AB R37, RZ, R37 ;  /* 0x00000025ff25723e */ /* 0x000fe200000010ff */
[-C--:B------:R-:W-:Y:S01]  /*7ee0*/  FMUL R50, R50, R153.reuse ;  /* 0x0000009932327220 */ /* 0x080fe20000400000 */
[----:B------:R-:W-:Y:S01]  /*7ef0*/  F2FP.BF16.F32.PACK_AB R38, RZ, R38 ;  /* 0x00000026ff26723e */ /* 0x000fe200000010ff */
[----:B------:R-:W-:Y:S01]  /*7f00*/  FMUL R51, R51, R153 ;  /* 0x0000009933337220 */ /* 0x000fe20000400000 */
[----:B------:R-:W-:Y:S01]  /*7f10*/  F2FP.BF16.F32.PACK_AB R39, RZ, R39 ;  /* 0x00000027ff27723e */ /* 0x000fe200000010ff */
[----:B------:R-:W-:Y:S01]  /*7f20*/  @P2 STG.E.U16 desc[UR36][R4.64+0x22], R33 ;  /* 0x0000222104002986 */ /* 0x000fe2000c101524 */
[----:B------:R-:W-:Y:S01]  /*7f30*/  F2FP.BF16.F32.PACK_AB R40, RZ, R40 ;  /* 0x00000028ff28723e */ /* 0x000fe200000010ff */
[----:B------:R-:W-:Y:S01]  /*7f40*/  FMUL R52, R52, R153 ;  /* 0x0000009934347220 */ /* 0x000fe20000400000 */
[----:B------:R-:W-:Y:S01]  /*7f50*/  F2FP.BF16.F32.PACK_AB R41, RZ, R41 ;  /* 0x00000029ff29723e */ /* 0x000fe200000010ff */
[----:B------:R-:W-:Y:S01]  /*7f60*/  @P1 STG.E.U16 desc[UR36][R6.64+0x20], R34 ;  /* 0x0000202206001986 */ /* 0x000fe2000c101524 */
[----:B------:R-:W-:Y:S01]  /*7f70*/  ISETP.GT.AND P1, PT, R3, 0x8, P0 ;  /* 0x000000080300780c */ /* 0x000fe20000724270 */
[-C--:B------:R-:W-:Y:S01]  /*7f80*/  FMUL R53, R53, R153.reuse ;  /* 0x0000009935357220 */ /* 0x080fe20000400000 */
[C---:B------:R-:W-:Y:S01]  /*7f90*/  ISETP.GT.AND P0, PT, R0.reuse, 0x20, PT ;  /* 0x000000200000780c */ /* 0x040fe20003f04270 */
[----:B------:R-:W-:Y:S01]  /*7fa0*/  @P3 STG.E.U16 desc[UR36][R6.64+0x22], R35 ;  /* 0x0000222306003986 */ /* 0x000fe2000c101524 */
[----:B------:R-:W-:Y:S01]  /*7fb0*/  ISETP.GT.AND P3, PT, R0, 0x19, PT ;  /* 0x000000190000780c */ /* 0x000fe20003f64270 */
[-C--:B------:R-:W-:Y:S01]  /*7fc0*/  FMUL R54, R54, R153.reuse ;  /* 0x0000009936367220 */ /* 0x080fe20000400000 */
[----:B------:R-:W-:Y:S01]  /*7fd0*/  F2FP.BF16.F32.PACK_AB R42, RZ, R42 ;  /* 0x0000002aff2a723e */ /* 0x000fe200000010ff */
[----:B------:R-:W-:Y:S01]  /*7fe0*/  @P4 STG.E.U16 desc[UR36][R4.64+0x30], R36 ;  /* 0x0000302404004986 */ /* 0x000fe2000c101524 */
[----:B------:R-:W-:Y:S01]  /*7ff0*/  ISETP.GT.AND P2, PT, R3, RZ, P3 ;  /* 0x000000ff0300720c */ /* 0x000fe20001f44270 */
[-C--:B------:R-:W-:Y:S01]  /*8000*/  FMUL R55, R55, R153.reuse ;  /* 0x0000009937377220 */ /* 0x080fe20000400000 */
[C---:B------:R-:W-:Y:S01]  /*8010*/  ISETP.GT.AND P3, PT, R3.reuse, 0x8, P3 ;  /* 0x000000080300780c */ /* 0x040fe20001f64270 */
[-C--:B------:R-:W-:Y:S01]  /*8020*/  FMUL R56, R56, R153.reuse ;  /* 0x0000009938387220 */ /* 0x080fe20000400000 */
[----:B------:R-:W-:Y:S01]  /*8030*/  ISETP.GT.AND P4, PT, R3, RZ, P0 ;  /* 0x000000ff0300720c */ /* 0x000fe20000784270 */
[----:B------:R-:W-:Y:S01]  /*8040*/  FMUL R57, R57, R153 ;  /* 0x0000009939397220 */ /* 0x000fe20000400000 */
[----:B------:R-:W-:Y:S01]  /*8050*/  F2FP.BF16.F32.PACK_AB R43, RZ, R43 ;  /* 0x0000002bff2b723e */ /* 0x000fe200000010ff */
[-C--:B------:R-:W-:Y:S01]  /*8060*/  FMUL R58, R58, R153.reuse ;  /* 0x000000993a3a7220 */ /* 0x080fe20000400000 */
[----:B------:R-:W-:Y:S01]  /*8070*/  F2FP.BF16.F32.PACK_AB R44, RZ, R44 ;  /* 0x0000002cff2c723e */ /* 0x000fe200000010ff */
[----:B------:R-:W-:Y:S01]  /*8080*/  FMUL R59, R59, R153 ;  /* 0x000000993b3b7220 */ /* 0x000fe20000400000 */
[----:B------:R-:W-:Y:S01]  /*8090*/  F2FP.BF16.F32.PACK_AB R45, RZ, R45 ;  /* 0x0000002dff2d723e */ /* 0x000fe200000010ff */
[----:B------:R-:W-:Y:S01]  /*80a0*/  FMUL R60, R60, R153 ;  /* 0x000000993c3c7220 */ /* 0x000fe20000400000 */
[----:B------:R-:W-:Y:S01]  /*80b0*/  F2FP.BF16.F32.PACK_AB R46, RZ, R46 ;  /* 0x0000002eff2e723e */ /* 0x000fe200000010ff */
[----:B------:R-:W-:Y:S01]  /*80c0*/  @P2 STG.E.U16 desc[UR36][R4.64+0x32], R37 ;  /* 0x0000322504002986 */ /* 0x000fe2000c101524 */
[----:B------:R-:W-:Y:S01]  /*80d0*/  F2FP.BF16.F32.PACK_AB R47, RZ, R47 ;  /* 0x0000002fff2f723e */ /* 0x000fe200000010ff */
[-C--:B------:R-:W-:Y:S01]  /*80e0*/  FMUL R61, R61, R153.reuse ;  /* 0x000000993d3d7220 */ /* 0x080fe20000400000 */
[----:B------:R-:W-:Y:S01]  /*80f0*/  F2FP.BF16.F32.PACK_AB R48, RZ, R48 ;  /* 0x00000030ff30723e */ /* 0x000fe200000010ff */
[----:B------:R-:W-:Y:S01]  /*8100*/  @P1 STG.E.U16 desc[UR36][R6.64+0x30], R38 ;  /* 0x0000302606001986 */ /* 0x000fe2000c101524 */
[----:B------:R-:W-:Y:S01]  /*8110*/  ISETP.GT.AND P1, PT, R3, 0x8, P0 ;  /* 0x000000080300780c */ /* 0x000fe20000724270 */
[-C--:B------:R-:W-:Y:S01]  /*8120*/  FMUL R62, R62, R153.reuse ;  /* 0x000000993e3e7220 */ /* 0x080fe20000400000 */
[C---:B------:R-:W-:Y:S01]  /*8130*/  ISETP.GT.AND P0, PT, R0.reuse, 0x28, PT ;  /* 0x000000280000780c */ /* 0x040fe20003f04270 */
[----:B------:R-:W-:Y:S01]  /*8140*/  @P3 STG.E.U16 desc[UR36][R6.64+0x32], R39 ;  /* 0x0000322706003986 */ /* 0x000fe2000c101524 */
[----:B------:R-:W-:Y:S01]  /*8150*/  ISETP.GT.AND P3, PT, R0, 0x21, PT ;  /* 0x000000210000780c */ /* 0x000fe20003f64270 */
[----:B------:R-:W-:Y:S01]  /*8160*/  FMUL R63, R63, R153 ;  /* 0x000000993f3f7220 */ /* 0x000fe20000400000 */
[----:B------:R-:W-:Y:S01]  /*8170*/  F2FP.BF16.F32.PACK_AB R49, RZ, R49 ;  /* 0x00000031ff31723e */ /* 0x000fe200000010ff */
[----:B------:R-:W-:Y:S01]  /*8180*/  @P4 STG.E.U16 desc[UR36][R4.64+0x40], R40 ;  /* 0x0000402804004986 */ /* 0x000fe2000c101524 */
[C---:B------:R-:W-:Y:S01]  /*8190*/  ISETP.GT.AND P2, PT, R3.reuse, RZ, P3 ;  /* 0x000000ff0300720c */ /* 0x040fe20001f44270 */
[-C--:B------:R-:W-:Y:S01]  /*81a0*/  FMUL R64, R64, R153.reuse ;  /* 0x0000009940407220 */ /* 0x080fe20000400000 */
[----:B------:R-:W-:Y:S01]  /*81b0*/  ISETP.GT.AND P3, PT, R3, 0x8, P3 ;  /* 0x000000080300780c */ /* 0x000fe20001f64270 */
[-C--:B------:R-:W-:Y:S01]  /*81c0*/  FMUL R65, R65, R153.reuse ;  /* 0x0000009941417220 */ /* 0x080fe20000400000 */
        /* <DEDUP_REMOVED lines=248> */
[----:B------:R-:W-:-:S02]  /*9150*/  ISETP.GT.AND P1, PT, R3, 0x8, P0 ;  /* 0x000000080300780c */ /* 0x000fc40000724270 */
[C---:B------:R-:W-:Y:S01]  /*9160*/  ISETP.GT.AND P0, PT, R0.reuse, 0x78, PT ;  /* 0x000000780000780c */ /* 0x040fe20003f04270 */
[----:B------:R-:W-:Y:S01]  /*9170*/  @P3 STG.E.U16 desc[UR36][R6.64+0xd2], R79 ;  /* 0x0000d24f06003986 */ /* 0x000fe2000c101524 */
[----:B------:R-:W-:Y:S02]  /*9180*/  ISETP.GT.AND P3, PT, R0, 0x71, PT ;  /* 0x000000710000780c */ /* 0x000fe40003f64270 */
[----:B------:R-:W-:Y:S01]  /*9190*/  F2FP.BF16.F32.PACK_AB R119, RZ, R119 ;  /* 0x00000077ff77723e */ /* 0x000fe200000010ff */
[----:B------:R-:W-:Y:S01]  /*91a0*/  @P4 STG.E.U16 desc[UR36][R4.64+0xe0], R80 ;  /* 0x0000e05004004986 */ /* 0x000fe2000c101524 */
[C---:B------:R-:W-:Y:S02]  /*91b0*/  ISETP.GT.AND P2, PT, R3.reuse, RZ, P3 ;  /* 0x000000ff0300720c */ /* 0x040fe40001f44270 */
[C---:B------:R-:W-:Y:S02]  /*91c0*/  ISETP.GT.AND P3, PT, R3.reuse, 0x8, P3 ;  /* 0x000000080300780c */ /* 0x040fe40001f64270 */
[----:B------:R-:W-:-:S02]  /*91d0*/  ISETP.GT.AND P4, PT, R3, RZ, P0 ;  /* 0x000000ff0300720c */ /* 0x000fc40000784270 */
[----:B------:R-:W-:Y:S02]  /*91e0*/  F2FP.BF16.F32.PACK_AB R120, RZ, R120 ;  /* 0x00000078ff78723e */ /* 0x000fe400000010ff */
[----:B------:R-:W-:Y:S02]  /*91f0*/  F2FP.BF16.F32.PACK_AB R121, RZ, R121 ;  /* 0x00000079ff79723e */ /* 0x000fe400000010ff */
[----:B------:R-:W-:Y:S02]  /*9200*/  F2FP.BF16.F32.PACK_AB R122, RZ, R122 ;  /* 0x0000007aff7a723e */ /* 0x000fe400000010ff */
[----:B------:R-:W-:Y:S01]  /*9210*/  F2FP.BF16.F32.PACK_AB R123, RZ, R123 ;  /* 0x0000007bff7b723e */ /* 0x000fe200000010ff */
[----:B------:R-:W-:Y:S01]  /*9220*/  @P2 STG.E.U16 desc[UR36][R4.64+0xe2], R81 ;  /* 0x0000e25104002986 */ /* 0x000fe2000c101524 */
[----:B------:R-:W-:Y:S02]  /*9230*/  F2FP.BF16.F32.PACK_AB R124, RZ, R124 ;  /* 0x0000007cff7c723e */ /* 0x000fe400000010ff */
        /* <DEDUP_REMOVED lines=66> */
[----:B------:R-:W-:Y:S04]  /*9660*/  @P2 STG.E.U16 desc[UR36][R4.64+0x122], R97 ;  /* 0x0001226104002986 */ /* 0x000fe8000c101524 */
[----:B------:R-:W-:Y:S01]  /*9670*/  @P1 STG.E.U16 desc[UR36][R6.64+0x120], R98 ;  /* 0x0001206206001986 */ /* 0x000fe2000c101524 */
[----:B------:R-:W-:-:S02]  /*9680*/  ISETP.GT.AND P1, PT, R3, 0x8, P0 ;  /* 0x000000080300780c */ /* 0x000fc40000724270 */
[C---:B------:R-:W-:Y:S01]  /*9690*/  ISETP.GT.AND P0, PT, R0.reuse, 0xa0, PT ;  /* 0x000000a00000780c */ /* 0x040fe20003f04270 */
[----:B------:R-:W-:Y:S01]  /*96a0*/  @P3 STG.E.U16 desc[UR36][R6.64+0x122], R99 ;  /* 0x0001226306003986 */ /* 0x000fe2000c101524 */
[----:B------:R-:W-:-:S03]  /*96b0*/  ISETP.GT.AND P3, PT, R0, 0x99, PT ;  /* 0x000000990000780c */ /* 0x000fc60003f64270 */
[----:B------:R-:W-:Y:S01]  /*96c0*/  @P4 STG.E.U16 desc[UR36][R4.64+0x130], R100 ;  /* 0x0001306404004986 */ /* 0x000fe2000c101524 */
[C---:B------:R-:W-:Y:S02]  /*96d0*/  ISETP.GT.AND P2, PT, R3.reuse, RZ, P3 ;  /* 0x000000ff0300720c */ /* 0x040fe40001f44270 */
[C---:B------:R-:W-:Y:S02]  /*96e0*/  ISETP.GT.AND P3, PT, R3.reuse, 0x8, P3 ;  /* 0x000000080300780c */ /* 0x040fe40001f64270 */
[----:B------:R-:W-:-:S09]  /*96f0*/  ISETP.GT.AND P4, PT, R3, RZ, P0 ;  /* 0x000000ff0300720c */ /* 0x000fd20000784270 */
[----:B------:R-:W-:Y:S04]  /*9700*/  @P2 STG.E.U16 desc[UR36][R4.64+0x132], R101 ;  /* 0x0001326504002986 */ /* 0x000fe8000c101524 */
[----:B------:R-:W-:Y:S01]  /*9710*/  @P1 STG.E.U16 desc[UR36][R6.64+0x130], R102 ;  /* 0x0001306606001986 */ /* 0x000fe2000c101524 */
[----:B------:R-:W-:Y:S02]  /*9720*/  ISETP.GT.AND P1, PT, R3, 0x8, P0 ;  /* 0x000000080300780c */ /* 0x000fe40000724270 */
        /* <DEDUP_REMOVED lines=76> */
[C---:B------:R-:W-:Y:S02]  /*9bf0*/  ISETP.GT.AND P3, PT, R3.reuse, RZ, P0 ;  /* 0x000000ff0300720c */ /* 0x040fe40000764270 */
[----:B------:R-:W-:-:S07]  /*9c00*/  ISETP.GT.AND P0, PT, R3, 0x8, P0 ;  /* 0x000000080300780c */ /* 0x000fce0000704270 */
[----:B------:R-:W-:Y:S04]  /*9c10*/  @P2 STG.E.U16 desc[UR36][R4.64+0x1b2], R133 ;  /* 0x0001b28504002986 */ /* 0x000fe8000c101524 */
[----:B------:R-:W-:Y:S01]  /*9c20*/  @P1 STG.E.U16 desc[UR36][R6.64+0x1b0], R134 ;  /* 0x0001b08606001986 */ /* 0x000fe2000c101524 */
[----:B------:R-:W-:-:S03]  /*9c30*/  ISETP.GT.AND P1, PT, R0, 0xe8, PT ;  /* 0x000000e80000780c */ /* 0x000fc60003f24270 */
        /* <DEDUP_REMOVED lines=11> */
[C---:B------:R-:W-:Y:S02]  /*9cf0*/  ISETP.GT.AND P2, PT, R3.reuse, RZ, P0 ;  /* 0x000000ff0300720c */ /* 0x040fe40000744270 */
[----:B------:R-:W-:Y:S01]  /*9d00*/  ISETP.GT.AND P0, PT, R3, 0x8, P0 ;  /* 0x000000080300780c */ /* 0x000fe20000704270 */
[----:B------:R-:W-:Y:S01]  /*9d10*/  @P3 STG.E.U16 desc[UR36][R4.64+0x1d0], R140 ;  /* 0x0001d08c04003986 */ /* 0x000fe2000c101524 */
[----:B------:R-:W-:-:S04]  /*9d20*/  ISETP.GT.AND P3, PT, R0, 0xf0, PT ;  /* 0x000000f00000780c */ /* 0x000fc80003f64270 */
[C---:B------:R-:W-:Y:S02]  /*9d30*/  ISETP.GT.AND P4, PT, R3.reuse, RZ, P3 ;  /* 0x000000ff0300720c */ /* 0x040fe40001f84270 */
[----:B------:R-:W-:-:S03]  /*9d40*/  ISETP.GT.AND P3, PT, R3, 0x8, P3 ;  /* 0x000000080300780c */ /* 0x000fc60001f64270 */
[----:B------:R-:W-:Y:S01]  /*9d50*/  @P2 STG.E.U16 desc[UR36][R4.64+0x1d2], R141 ;  /* 0x0001d28d04002986 */ /* 0x000fe2000c101524 */
[----:B------:R-:W-:-:S03]  /*9d60*/  ISETP.GT.AND P2, PT, R0, 0xf8, PT ;  /* 0x000000f80000780c */ /* 0x000fc60003f44270 */
[----:B------:R-:W-:Y:S01]  /*9d70*/  @P1 STG.E.U16 desc[UR36][R6.64+0x1d0], R142 ;  /* 0x0001d08e06001986 */ /* 0x000fe2000c101524 */
[----:B------:R-:W-:-:S03]  /*9d80*/  ISETP.GT.AND P1, PT, R0, 0xf9, PT ;  /* 0x000000f90000780c */ /* 0x000fc60003f24270 */
[----:B------:R-:W-:Y:S01]  /*9d90*/  @P0 STG.E.U16 desc[UR36][R6.64+0x1d2], R143 ;  /* 0x0001d28f06000986 */ /* 0x000fe2000c101524 */
[----:B------:R-:W-:-:S03]  /*9da0*/  ISETP.GT.AND P0, PT, R0, 0xf1, PT ;  /* 0x000000f10000780c */ /* 0x000fc60003f04270 */
[----:B------:R-:W-:Y:S01]  /*9db0*/  @P4 STG.E.U16 desc[UR36][R4.64+0x1e0], R144 ;  /* 0x0001e09004004986 */ /* 0x000fe2000c101524 */
[C---:B------:R-:W-:Y:S02]  /*9dc0*/  ISETP.GT.AND P4, PT, R3.reuse, RZ, P0 ;  /* 0x000000ff0300720c */ /* 0x040fe40000784270 */
[----:B------:R-:W-:-:S11]  /*9dd0*/  ISETP.GT.AND P0, PT, R3, 0x8, P0 ;  /* 0x000000080300780c */ /* 0x000fd60000704270 */
[----:B------:R-:W-:Y:S01]  /*9de0*/  @P4 STG.E.U16 desc[UR36][R4.64+0x1e2], R145 ;  /* 0x0001e29104004986 */ /* 0x000fe2000c101524 */
[C---:B------:R-:W-:Y:S01]  /*9df0*/  ISETP.GT.AND P4, PT, R3.reuse, RZ, P2 ;  /* 0x000000ff0300720c */ /* 0x040fe20001784270 */
[----:B------:R-:W-:Y:S01]  /*9e00*/  @P0 IMAD.MOV.U32 R2, RZ, RZ, R6 ;  /* 0x000000ffff020224 */ /* 0x000fe200078e0006 */
[C---:B------:R-:W-:Y:S01]  /*9e10*/  ISETP.GT.AND P2, PT, R3.reuse, 0x8, P2 ;  /* 0x000000080300780c */ /* 0x040fe20001744270 */
[----:B------:R-:W-:Y:S01]  /*9e20*/  @P3 STG.E.U16 desc[UR36][R6.64+0x1e0], R146 ;  /* 0x0001e09206003986 */ /* 0x000fe2000c101524 */
[C---:B------:R-:W-:Y:S02]  /*9e30*/  ISETP.GT.AND P3, PT, R3.reuse, RZ, P1 ;  /* 0x000000ff0300720c */ /* 0x040fe40000f64270 */
[----:B------:R-:W-:Y:S01]  /*9e40*/  ISETP.GT.AND P1, PT, R3, 0x8, P1 ;  /* 0x000000080300780c */ /* 0x000fe20000f24270 */
[----:B------:R-:W-:-:S05]  /*9e50*/  @P0 IMAD.MOV.U32 R3, RZ, RZ, R7 ;  /* 0x000000ffff030224 */ /* 0x000fca00078e0007 */
[----:B------:R0:W-:Y:S02]  /*9e60*/  @P0 STG.E.U16 desc[UR36][R2.64+0x1e2], R147 ;  /* 0x0001e29302000986 */ /* 0x0001e4000c101524 */
[----:B0-----:R-:W-:Y:S02]  /*9e70*/  @P4 IMAD.MOV.U32 R2, RZ, RZ, R4 ;  /* 0x000000ffff024224 */ /* 0x001fe400078e0004 */
[----:B------:R-:W-:-:S05]  /*9e80*/  @P4 IMAD.MOV.U32 R3, RZ, RZ, R5 ;  /* 0x000000ffff034224 */ /* 0x000fca00078e0005 */
[----:B------:R0:W-:Y:S04]  /*9e90*/  @P4 STG.E.U16 desc[UR36][R2.64+0x1f0], R148 ;  /* 0x0001f09402004986 */ /* 0x0001e8000c101524 */
[----:B------:R1:W-:Y:S01]  /*9ea0*/  @P3 STG.E.U16 desc[UR36][R4.64+0x1f2], R149 ;  /* 0x0001f29504003986 */ /* 0x0003e2000c101524 */
[----:B0-----:R-:W-:Y:S02]  /*9eb0*/  @P2 IMAD.MOV.U32 R2, RZ, RZ, R6 ;  /* 0x000000ffff022224 */ /* 0x001fe400078e0006 */
[----:B------:R-:W-:-:S05]  /*9ec0*/  @P2 IMAD.MOV.U32 R3, RZ, RZ, R7 ;  /* 0x000000ffff032224 */ /* 0x000fca00078e0007 */
[----:B------:R1:W-:Y:S04]  /*9ed0*/  @P2 STG.E.U16 desc[UR36][R2.64+0x1f0], R150 ;  /* 0x0001f09602002986 */ /* 0x0003e8000c101524 */
[----:B------:R1:W-:Y:S02]  /*9ee0*/  @P1 STG.E.U16 desc[UR36][R6.64+0x1f2], R151 ;  /* 0x0001f29706001986 */ /* 0x0003e4000c101524 */
.L_x_290:
[----:B------:R-:W-:Y:S05]  /*9ef0*/  BSYNC B0 ;  /* 0x0000000000007941 */ /* 0x000fea0003800000 */
.L_x_36:
[----:B01----:R-:W2:Y:S01]  /*9f00*/  LDL.64 R2, [R1] ;  /* 0x0000000001027983 */ /* 0x003ea20000100a00 */
[----:B------:R-:W-:Y:S01]  /*9f10*/  ULDC.64 UR4, c[0x0][0x650] ;  /* 0x0001940000047ab9 */ /* 0x000fe20000000a00 */
[----:B------:R0:W-:Y:S01]  /*9f20*/  SYNCS.ARRIVE.TRANS64.A1T0 RZ, [R162+UR45], RZ ;  /* 0x000000ffa2ff79a7 */ /* 0x0001e2000810002d */
[----:B------:R-:W-:Y:S01]  /*9f30*/  PRMT R0, RZ, 0x7610, R0 ;  /* 0x00007610ff007816 */ /* 0x000fe20000000000 */
[----:B------:R-:W-:Y:S02]  /*9f40*/  IMAD.MOV.U32 R19, RZ, RZ, -0x1 ;  /* 0xffffffffff137424 */ /* 0x000fe400078e00ff */
[----:B-----5:R-:W-:Y:S01]  /*9f50*/  IMAD.MOV.U32 R22, RZ, RZ, -0x1 ;  /* 0xffffffffff167424 */ /* 0x020fe200078e00ff */
[----:B--2---:R-:W-:-:S04]  /*9f60*/  LEA R18, P0, R2, R18, 0x1 ;  /* 0x0000001202127211 */ /* 0x004fc800078008ff */
[----:B------:R-:W-:Y:S01]  /*9f70*/  LEA.HI.X R17, R2, R17, R23, 0x1, P0 ;  /* 0x0000001102117211 */ /* 0x000fe200000f0c17 */
[----:B------:R-:W-:Y:S01]  /*9f80*/  IMAD.MOV.U32 R2, RZ, RZ, -0x1 ;  /* 0xffffffffff027424 */ /* 0x000fe200078e00ff */
[----:B------:R-:W-:-:S04]  /*9f90*/  ISETP.GE.U32.AND P0, PT, R18, UR4, PT ;  /* 0x0000000412007c0c */ /* 0x000fc8000bf06070 */
[----:B------:R-:W-:-:S13]  /*9fa0*/  ISETP.GE.U32.AND.EX P0, PT, R17, UR5, PT, P0 ;  /* 0x0000000511007c0c */ /* 0x000fda000bf06100 */
[----:B0-----:R-:W-:Y:S05]  /*9fb0*/  @P0 BRA `(.L_x_291) ;  /* 0x0000000400700947 */ /* 0x001fea0003800000 */
[----:B------:R-:W0:Y:S01]  /*9fc0*/  S2R R10, SR_CTAID.X ;  /* 0x00000000000a7919 */ /* 0x000e220000002500 */
[----:B---34-:R-:W1:Y:S01]  /*9fd0*/  LDC.64 R8, c[0x0][0x628] ;  /* 0x00018a00ff087b82 */ /* 0x018e620000000a00 */
[----:B------:R-:W-:Y:S01]  /*9fe0*/  ULDC UR4, c[0x0][0x150] ;  /* 0x0000540000047ab9 */ /* 0x000fe20000000800 */
[----:B------:R-:W-:Y:S01]  /*9ff0*/  IMAD.MOV.U32 R6, RZ, RZ, R18 ;  /* 0x000000ffff067224 */ /* 0x000fe200078e0012 */
[----:B------:R-:W2:Y:S01]  /*a000*/  S2R R20, SR_CTAID.Y ;  /* 0x0000000000147919 */ /* 0x000ea20000002600 */
[----:B------:R-:W-:-:S04]  /*a010*/  IMAD.MOV.U32 R7, RZ, RZ, R17 ;  /* 0x000000ffff077224 */ /* 0x000fc800078e0011 */
[----:B------:R-:W3:Y:S08]  /*a020*/  LDC R15, c[0x0][0x144] ;  /* 0x00005100ff0f7b82 */ /* 0x000ef00000000800 */
[----:B------:R-:W4:Y:S08]  /*a030*/  LDC R0, c[0x0][0x630] ;  /* 0x00018c00ff007b82 */ /* 0x000f300000000800 */
[----:B------:R-:W2:Y:S01]  /*a040*/  LDC.64 R12, c[0x0][0x620] ;  /* 0x00018800ff0c7b82 */ /* 0x000ea20000000a00 */
[----:B-1----:R-:W-:-:S04]  /*a050*/  ISETP.NE.U32.AND P0, PT, R8, RZ, PT ;  /* 0x000000ff0800720c */ /* 0x002fc80003f05070 */
[----:B------:R-:W-:Y:S02]  /*a060*/  ISETP.NE.AND.EX P0, PT, R9, RZ, PT, P0 ;  /* 0x000000ff0900720c */ /* 0x000fe40003f05300 */
[----:B0-----:R-:W-:-:S05]  /*a070*/  I2FP.F32.U32 R2, R10 ;  /* 0x0000000a00027245 */ /* 0x001fca0000201000 */
[----:B------:R-:W-:-:S04]  /*a080*/  FMUL R2, R2, UR4 ;  /* 0x0000000402027c20 */ /* 0x000fc80008400000 */
[----:B------:R0:W1:Y:S02]  /*a090*/  F2I.U32.TRUNC.NTZ R14, R2 ;  /* 0x00000002000e7305 */ /* 0x000064000020f000 */
[----:B---34-:R-:W-:Y:S05]  /*a0a0*/  @!P0 BRA `(.L_x_292) ;  /* 0x0000000000288947 */ /* 0x018fea0003800000 */
[----:B------:R-:W3:Y:S02]  /*a0b0*/  LDC R3, c[0x0][0x634] ;  /* 0x00018d00ff037b82 */ /* 0x000ee40000000800 */
[----:B---3--:R-:W-:-:S05]  /*a0c0*/  IADD3 R7, P0, R18, R3, RZ ;  /* 0x0000000312077210 */ /* 0x008fca0007f1e0ff */
[----:B------:R-:W-:-:S04]  /*a0d0*/  IMAD.X R11, RZ, RZ, R17, P0 ;  /* 0x000000ffff0b7224 */ /* 0x000fc800000e0611 */
[----:B0-----:R-:W-:-:S04]  /*a0e0*/  IMAD.WIDE.U32 R2, R11, R8, RZ ;  /* 0x000000080b027225 */ /* 0x001fc800078e00ff */
[----:B------:R-:W-:-:S04]  /*a0f0*/  IMAD.WIDE.U32 R4, P0, R7, R9, R2 ;  /* 0x0000000907047225 */ /* 0x000fc80007800002 */
[----:B------:R-:W-:-:S04]  /*a100*/  IMAD.WIDE.U32 R2, R7, R8, RZ ;  /* 0x0000000807027225 */ /* 0x000fc800078e00ff */
[----:B------:R-:W-:Y:S01]  /*a110*/  IMAD.X R7, RZ, RZ, RZ, P0 ;  /* 0x000000ffff077224 */ /* 0x000fe200000e06ff */
[----:B------:R-:W-:Y:S01]  /*a120*/  IADD3 RZ, P0, R3, R4, RZ ;  /* 0x0000000403ff7210 */ /* 0x000fe20007f1e0ff */
[----:B------:R-:W-:-:S04]  /*a130*/  IMAD.MOV.U32 R6, RZ, RZ, R5 ;  /* 0x000000ffff067224 */ /* 0x000fc800078e0005 */
[----:B------:R-:W-:-:S08]  /*a140*/  IMAD.WIDE.U32.X R6, R11, R9, R6, P0 ;  /* 0x000000090b067225 */ /* 0x000fd000000e0406 */
.L_x_292:
[----:B------:R-:W3:Y:S01]  /*a150*/  LDC.64 R26, c[0x0][0x640] ;  /* 0x00019000ff1a7b82 */ /* 0x000ee20000000a00 */
[-C--:B------:R-:W-:Y:S01]  /*a160*/  SHF.R.U64 R11, R6, R0.reuse, R7 ;  /* 0x00000000060b7219 */ /* 0x080fe20000001207 */
[----:B------:R-:W-:Y:S01]  /*a170*/  IMAD.MOV.U32 R19, RZ, RZ, R17 ;  /* 0x000000ffff137224 */ /* 0x000fe200078e0011 */
[----:B------:R-:W-:Y:S01]  /*a180*/  SHF.R.U32.HI R0, RZ, R0, R7 ;  /* 0x00000000ff007219 */ /* 0x000fe20000011607 */
[----:B-1----:R-:W-:Y:S01]  /*a190*/  IMAD.MOV R14, RZ, RZ, -R14 ;  /* 0x000000ffff0e7224 */ /* 0x002fe200078e0a0e */
[----:B------:R-:W-:Y:S01]  /*a1a0*/  IADD3 R5, P0, RZ, -R11, RZ ;  /* 0x8000000bff057210 */ /* 0x000fe20007f1e0ff */
[----:B------:R-:W-:Y:S01]  /*a1b0*/  ULDC UR4, c[0x0][0x154] ;  /* 0x0000550000047ab9 */ /* 0x000fe20000000800 */
[----:B------:R-:W-:Y:S01]  /*a1c0*/  IMAD.MOV.U32 R7, RZ, RZ, 0x1 ;  /* 0x00000001ff077424 */ /* 0x000fe200078e00ff */
[----:B------:R-:W1:Y:S01]  /*a1d0*/  LDC R4, c[0x0][0x618] ;  /* 0x00018600ff047b82 */ /* 0x000e620000000800 */
[----:B------:R-:W-:Y:S02]  /*a1e0*/  IMAD R22, R15, R14, R10 ;  /* 0x0000000e0f167224 */ /* 0x000fe400078e020a */
[----:B------:R-:W-:-:S04]  /*a1f0*/  IMAD.X R3, RZ, RZ, ~R0, P0 ;  /* 0x000000ffff037224 */ /* 0x000fc800000e0e00 */
[-C--:B--2---:R-:W-:Y:S01]  /*a200*/  IMAD R0, R3, R12.reuse, RZ ;  /* 0x0000000c03007224 */ /* 0x084fe200078e02ff */
[----:B------:R-:W2:Y:S01]  /*a210*/  LDC R6, c[0x0][0x608] ;  /* 0x00018200ff067b82 */ /* 0x000ea20000000800 */
[----:B0-----:R-:W-:-:S04]  /*a220*/  IMAD.WIDE.U32 R2, R5, R12, R18 ;  /* 0x0000000c05027225 */ /* 0x001fc800078e0012 */
[----:B------:R-:W-:Y:S01]  /*a230*/  IMAD R5, R5, R13, R0 ;  /* 0x0000000d05057224 */ /* 0x000fe200078e0200 */
[----:B------:R-:W-:Y:S02]  /*a240*/  I2FP.F32.U32 R0, R20 ;  /* 0x0000001400007245 */ /* 0x000fe40000201000 */
[----:B------:R-:W0:Y:S01]  /*a250*/  LDC R24, c[0x0][0x658] ;  /* 0x00019600ff187b82 */ /* 0x000e220000000800 */
[----:B------:R-:W-:Y:S01]  /*a260*/  IMAD.IADD R3, R3, 0x1, R5 ;  /* 0x0000000103037824 */ /* 0x000fe200078e0205 */
[----:B---3--:R-:W-:Y:S01]  /*a270*/  ISETP.NE.U32.AND P0, PT, R26, RZ, PT ;  /* 0x000000ff1a00720c */ /* 0x008fe20003f05070 */
[----:B------:R-:W-:Y:S01]  /*a280*/  FMUL R0, R0, UR4 ;  /* 0x0000000400007c20 */ /* 0x000fe20008400000 */
[----:B------:R-:W-:Y:S02]  /*a290*/  IMAD.MOV.U32 R5, RZ, RZ, -0x1 ;  /* 0xffffffffff057424 */ /* 0x000fe400078e00ff */
[----:B------:R-:W-:Y:S01]  /*a2a0*/  ISETP.NE.AND.EX P0, PT, R27, RZ, PT, P0 ;  /* 0x000000ff1b00720c */ /* 0x000fe20003f05300 */
[----:B------:R3:W4:Y:S01]  /*a2b0*/  F2I.U32.TRUNC.NTZ R12, R0 ;  /* 0x00000000000c7305 */ /* 0x000722000020f000 */
[----:B------:R-:W3:Y:S01]  /*a2c0*/  LDC R15, c[0x0][0x148] ;  /* 0x00005200ff0f7b82 */ /* 0x000ee20000000800 */
[----:B-1----:R-:W-:-:S02]  /*a2d0*/  SHF.R.U64 R10, R2, R4, R3 ;  /* 0x00000004020a7219 */ /* 0x002fc40000001203 */
[----:B------:R-:W-:-:S05]  /*a2e0*/  SHF.R.U32.HI R3, RZ, R4, R3 ;  /* 0x00000004ff037219 */ /* 0x000fca0000011603 */
[----:B------:R-:W1:Y:S01]  /*a2f0*/  LDC R14, c[0x0][0x600] ;  /* 0x00018000ff0e7b82 */ /* 0x000e620000000800 */
[-CC-:B--2---:R-:W-:Y:S02]  /*a300*/  SHF.R.U64 R8, R10, R6.reuse, R3.reuse ;  /* 0x000000060a087219 */ /* 0x184fe40000001203 */
[----:B------:R-:W-:-:S05]  /*a310*/  SHF.R.U32.HI R3, RZ, R6, R3 ;  /* 0x00000006ff037219 */ /* 0x000fca0000011603 */
[----:B------:R-:W2:Y:S01]  /*a320*/  LDC R21, c[0x0][0x648] ;  /* 0x00019200ff157b82 */ /* 0x000ea20000000800 */
[-CC-:B0-----:R-:W-:Y:S02]  /*a330*/  SHF.R.U64 R13, R8, R24.reuse, R3.reuse ;  /* 0x00000018080d7219 */ /* 0x181fe40000001203 */
[-C--:B------:R-:W-:Y:S02]  /*a340*/  SHF.L.U32 R5, R5, R24.reuse, RZ ;  /* 0x0000001805057219 */ /* 0x080fe400000006ff */
[-C--:B------:R-:W-:Y:S01]  /*a350*/  SHF.R.U32.HI R3, RZ, R24.reuse, R3 ;  /* 0x00000018ff037219 */ /* 0x080fe20000011603 */
[----:B------:R-:W-:Y:S01]  /*a360*/  IMAD.MOV.U32 R2, RZ, RZ, R13 ;  /* 0x000000ffff027224 */ /* 0x000fe200078e000d */
[----:B------:R-:W-:Y:S01]  /*a370*/  SHF.L.U32 R24, R7, R24, RZ ;  /* 0x0000001807187219 */ /* 0x000fe200000006ff */
[----:B------:R-:W0:Y:S01]  /*a380*/  LDC R25, c[0x0][0x638] ;  /* 0x00018e00ff197b82 */ /* 0x000e220000000800 */
[----:B------:R-:W-:-:S07]  /*a390*/  LOP3.LUT R19, RZ, R5, RZ, 0x33, !PT ;  /* 0x00000005ff137212 */ /* 0x000fce00078e33ff */
[----:B------:R-:W0:Y:S01]  /*a3a0*/  LDC R28, c[0x0][0x610] ;  /* 0x00018400ff1c7b82 */ /* 0x000e220000000800 */
[----:B----4-:R-:W-:Y:S05]  /*a3b0*/  @!P0 BRA `(.L_x_293) ;  /* 0x0000000000288947 */ /* 0x010fea0003800000 */
[----:B---3--:R-:W3:Y:S02]  /*a3c0*/  LDC R0, c[0x0][0x64c] ;  /* 0x00019300ff007b82 */ /* 0x008ee40000000800 */
[----:B---3--:R-:W-:-:S05]  /*a3d0*/  IADD3 R7, P0, R13, R0, RZ ;  /* 0x000000000d077210 */ /* 0x008fca0007f1e0ff */
        /* <DEDUP_REMOVED lines=8> */
.L_x_293:
[----:B------:R-:W4:Y:S01]  /*a460*/  LDC R4, c[0x0][0x65c] ;  /* 0x00019700ff047b82 */ /* 0x000f220000000800 */
[----:B--23--:R-:W-:Y:S01]  /*a470*/  SHF.R.U64 R0, R2, R21, R3 ;  /* 0x0000001502007219 */ /* 0x00cfe20000001203 */
[----:B-1----:R-:W-:Y:S01]  /*a480*/  VIADD R3, R14, 0xffffffff ;  /* 0xffffffff0e037836 */ /* 0x002fe20000000000 */
[----:B------:R-:W-:Y:S01]  /*a490*/  LOP3.LUT R19, R8, R19, RZ, 0xc0, !PT ;  /* 0x0000001308137212 */ /* 0x000fe200078ec0ff */
[----:B------:R-:W-:Y:S02]  /*a4a0*/  IMAD.MOV R12, RZ, RZ, -R12 ;  /* 0x000000ffff0c7224 */ /* 0x000fe400078e0a0c */
[----:B------:R-:W-:Y:S01]  /*a4b0*/  IMAD.MOV R2, RZ, RZ, -R0 ;  /* 0x000000ffff027224 */ /* 0x000fe200078e0a00 */
[----:B------:R-:W-:Y:S01]  /*a4c0*/  LOP3.LUT R3, R10, R3, RZ, 0xc0, !PT ;  /* 0x000000030a037212 */ /* 0x000fe200078ec0ff */
[----:B------:R-:W-:Y:S02]  /*a4d0*/  IMAD R19, R24, R0, R19 ;  /* 0x0000000018137224 */ /* 0x000fe400078e0213 */
[----:B0-----:R-:W-:-:S04]  /*a4e0*/  IMAD R0, R2, R25, R13 ;  /* 0x0000001902007224 */ /* 0x001fc800078e020d */
[----:B------:R-:W-:Y:S01]  /*a4f0*/  IMAD R2, R0, R14, R3 ;  /* 0x0000000e00027224 */ /* 0x000fe200078e0203 */
[----:B----4-:R-:W-:Y:S01]  /*a500*/  ISETP.NE.AND P0, PT, R4, 0x1, PT ;  /* 0x000000010400780c */ /* 0x010fe20003f05270 */
[----:B------:R-:W-:-:S05]  /*a510*/  IMAD.MOV.U32 R4, RZ, RZ, 0x1 ;  /* 0x00000001ff047424 */ /* 0x000fca00078e00ff */
[----:B------:R-:W-:-:S07]  /*a520*/  PRMT R0, R4, 0x7610, R0 ;  /* 0x0000761004007816 */ /* 0x000fce0000000000 */
[----:B------:R-:W-:-:S04]  /*a530*/  @P0 IMAD R22, R15, R12, R20 ;  /* 0x0000000c0f160224 */ /* 0x000fc800078e0214 */
[----:B------:R-:W-:-:S05]  /*a540*/  IMAD R19, R19, R28, R22 ;  /* 0x0000001c13137224 */ /* 0x000fca00078e0216 */
[----:B------:R-:W-:Y:S02]  /*a550*/  SEL R22, R2, R19, !P0 ;  /* 0x0000001302167207 */ /* 0x000fe40004000000 */
[----:B------:R-:W-:Y:S01]  /*a560*/  SEL R19, R19, R2, !P0 ;  /* 0x0000000213137207 */ /* 0x000fe20004000000 */
[----:B------:R-:W-:-:S07]  /*a570*/  IMAD.MOV.U32 R2, RZ, RZ, R11 ;  /* 0x000000ffff027224 */ /* 0x000fce00078e000b */
.L_x_291:
[----:B------:R-:W-:Y:S02]  /*a580*/  LOP3.LUT P0, RZ, R0, 0xff, RZ, 0xc0, !PT ;  /* 0x000000ff00ff7812 */ /* 0x000fe4000780c0ff */
[----:B------:R-:W-:-:S11]  /*a590*/  LOP3.LUT R175, R175, 0x1, RZ, 0x3c, !PT ;  /* 0x00000001afaf7812 */ /* 0x000fd600078e3cff */
[----:B------:R-:W-:Y:S05]  /*a5a0*/  @P0 BRA `(.L_x_294) ;  /* 0xffffff7000240947 */ /* 0x000fea000383ffff */
[----:B------:R-:W-:Y:S05]  /*a5b0*/  EXIT ;  /* 0x000000000000794d */ /* 0x000fea0003800000 */
.L_x_17:
[----:B------:R-:W-:-:S08]  /*a5c0*/  ISETP.NE.AND P0, PT, R5, RZ, PT ;  /* 0x000000ff0500720c */ /* 0x000fd00003f05270 */
[----:B0-2---:R-:W0:-:S00]  /*a5d0*/  USETMAXREG.DEALLOC.CTAPOOL 0x28 ;  /* 0x00000028000079c8 */ /* 0x005e0000080e0500 */
[----:B------:R-:W-:Y:S05]  /*a5e0*/  @P0 EXIT ;  /* 0x000000000000094d */ /* 0x000fea0003800000 */
[----:B0-----:R-:W-:Y:S01]  /*a5f0*/  LOP3.LUT P0, RZ, R8, 0xff, RZ, 0xc0, !PT ;  /* 0x000000ff08ff7812 */ /* 0x001fe2000780c0ff */
[----:B------:R-:W-:Y:S02]  /*a600*/  IMAD.MOV.U32 R0, RZ, RZ, 0x1 ;  /* 0x00000001ff007424 */ /* 0x000fe400078e00ff */
[----:B------:R-:W-:-:S10]  /*a610*/  IMAD.MOV.U32 R8, RZ, RZ, RZ ;  /* 0x000000ffff087224 */ /* 0x000fd400078e00ff */
[----:B------:R-:W-:Y:S05]  /*a620*/  @!P0 BRA `(.L_x_295) ;  /* 0x0000000c00388947 */ /* 0x000fea0003800000 */
[----:B------:R-:W0:Y:S01]  /*a630*/  S2UR UR8, SR_CgaCtaId ;  /* 0x00000000000879c3 */ /* 0x000e220000008800 */
[----:B------:R-:W-:Y:S01]  /*a640*/  LOP3.LUT P0, RZ, R4, 0x1f, RZ, 0xc0, !PT ;  /* 0x0000001f04ff7812 */ /* 0x000fe2000780c0ff */
[----:B------:R-:W-:Y:S01]  /*a650*/  ULDC UR5, c[0x0][0x658] ;  /* 0x0001960000057ab9 */ /* 0x000fe20000000800 */
[----:B------:R-:W-:Y:S01]  /*a660*/  UMOV UR6, 0xffffffff ;  /* 0xffffffff00067882 */ /* 0x000fe20000000000 */
[----:B------:R-:W-:Y:S01]  /*a670*/  BSSY B0, `(.L_x_295) ;  /* 0x00000c9000007945 */ /* 0x000fe20003800000 */
[----:B------:R-:W-:Y:S01]  /*a680*/  USHF.L.U32 UR6, UR6, UR5, URZ ;  /* 0x0000000506067299 */ /* 0x000fe2000800063f */
[C---:B------:R-:W-:Y:S01]  /*a690*/  ISETP.NE.AND P2, PT, R3.reuse, RZ, PT ;  /* 0x000000ff0300720c */ /* 0x040fe20003f45270 */
[----:B------:R-:W-:Y:S01]  /*a6a0*/  IMAD.MOV.U32 R9, RZ, RZ, 0x1 ;  /* 0x00000001ff097424 */ /* 0x000fe200078e00ff */
[----:B------:R-:W-:Y:S01]  /*a6b0*/  ISETP.NE.OR P0, PT, R3, RZ, !P0 ;  /* 0x000000ff0300720c */ /* 0x000fe20004705670 */
[----:B------:R-:W-:Y:S01]  /*a6c0*/  IMAD.MOV.U32 R0, RZ, RZ, 0x1 ;  /* 0x00000001ff007424 */ /* 0x000fe200078e00ff */
[----:B------:R-:W-:Y:S01]  /*a6d0*/  LOP3.LUT R6, R16, 0x2, RZ, 0xfc, !PT ;  /* 0x0000000210067812 */ /* 0x000fe200078efcff */
[----:B------:R-:W-:Y:S01]  /*a6e0*/  IMAD.MOV.U32 R8, RZ, RZ, RZ ;  /* 0x000000ffff087224 */ /* 0x000fe200078e00ff */
[----:B------:R-:W-:Y:S01]  /*a6f0*/  ULDC UR4, c[0x0][0x600] ;  /* 0x0001800000047ab9 */ /* 0x000fe20000000800 */
[----:B------:R-:W-:Y:S01]  /*a700*/  UMOV UR7, 0x1 ;  /* 0x0000000100077882 */ /* 0x000fe20000000000 */
[----:B------:R-:W-:-:S02]  /*a710*/  UIADD3 UR22, UR40, 0x1, URZ ;  /* 0x0000000128167890 */ /* 0x000fc4000fffe03f */
[----:B------:R-:W-:Y:S02]  /*a720*/  UIADD3 UR15, UR4, -0x1, URZ ;  /* 0xffffffff040f7890 */ /* 0x000fe4000fffe03f */
[----:B------:R-:W-:Y:S02]  /*a730*/  USHF.L.U32 UR17, UR7, UR5, URZ ;  /* 0x0000000507117299 */ /* 0x000fe4000800063f */
[----:B------:R-:W-:Y:S01]  /*a740*/  ULOP3.LUT UR16, URZ, UR6, URZ, 0x33, !UPT ;  /* 0x000000063f107292 */ /* 0x000fe2000f8e333f */
[----:B------:R-:W-:Y:S01]  /*a750*/  ULDC.64 UR20, c[0x0][0x198] ;  /* 0x0000660000147ab9 */ /* 0x000fe20000000a00 */
[----:B0-----:R-:W-:-:S10]  /*a760*/  IMAD.U32 R7, RZ, RZ, UR8 ;  /* 0x00000008ff077e24 */ /* 0x001fd4000f8e00ff */
.L_x_307:
[----:B------:R-:W-:-:S03]  /*a770*/  UMOV UR4, 0xffffffff ;  /* 0xffffffff00047882 */ /* 0x000fc60000000000 */
[----:B------:R-:W-:Y:S05]  /*a780*/  BRA.DIV UR4, `(.L_x_296) ;  /* 0x0000001204187947 */ /* 0x000fea000b800000 */
[----:B------:R-:W-:-:S13]  /*a790*/  ELECT P6, URZ, PT ;  /* 0x00000000003f782f */ /* 0x000fda00038c0000 */
.L_x_321:
[----:B------:R-:W0:Y:S01]  /*a7a0*/  LDC R3, c[0x0][0x28c] ;  /* 0x0000a300ff037b82 */ /* 0x000e220000000800 */
[----:B------:R-:W-:Y:S01]  /*a7b0*/  BSSY B1, `(.L_x_297) ;  /* 0x000003c000017945 */ /* 0x000fe20003800000 */
[----:B0-----:R-:W-:-:S13]  /*a7c0*/  ISETP.LT.OR P6, PT, R3, 0x1, !P6 ;  /* 0x000000010300780c */ /* 0x001fda00077c1670 */
[----:B------:R-:W-:Y:S05]  /*a7d0*/  @P6 BRA `(.L_x_298) ;  /* 0x0000000000e46947 */ /* 0x000fea0003800000 */
[----:B------:R-:W-:Y:S02]  /*a7e0*/  IMAD R7, R19, 0x2, R7 ;  /* 0x0000000213077824 */ /* 0x000fe400078e0207 */
[----:B------:R-:W-:Y:S02]  /*a7f0*/  IMAD.SHL.U32 R22, R22, 0x100, RZ ;  /* 0x0000010016167824 */ /* 0x000fe400078e00ff */
[----:B------:R-:W-:Y:S02]  /*a800*/  IMAD.MOV.U32 R14, RZ, RZ, RZ ;  /* 0x000000ffff0e7224 */ /* 0x000fe400078e00ff */
[----:B------:R-:W-:Y:S02]  /*a810*/  IMAD.U32 R15, RZ, RZ, UR22 ;  /* 0x00000016ff0f7e24 */ /* 0x000fe4000f8e00ff */
[----:B------:R-:W-:Y:S02]  /*a820*/  IMAD.MOV.U32 R3, RZ, RZ, R0 ;  /* 0x000000ffff037224 */ /* 0x000fe400078e0000 */
[----:B------:R-:W-:-:S02]  /*a830*/  IMAD.MOV.U32 R4, RZ, RZ, R8 ;  /* 0x000000ffff047224 */ /* 0x000fc400078e0008 */
[----:B------:R-:W-:-:S07]  /*a840*/  IMAD.SHL.U32 R11, R7, 0x20, RZ ;  /* 0x00000020070b7824 */ /* 0x000fce00078e00ff */
.L_x_302:
[----:B------:R-:W0:Y:S01]  /*a850*/  S2UR UR4, SR_CgaCtaId ;  /* 0x00000000000479c3 */ /* 0x000e220000008800 */
[----:B------:R-:W-:Y:S02]  /*a860*/  MOV R10, 0x400 ;  /* 0x00000400000a7802 */ /* 0x000fe40000000f00 */
[----:B------:R-:W-:Y:S01]  /*a870*/  SHF.L.U32 R5, R3, 0x1f, RZ ;  /* 0x0000001f03057819 */ /* 0x000fe200000006ff */
[----:B0-----:R-:W-:-:S05]  /*a880*/  IMAD.U32 R7, RZ, RZ, UR4 ;  /* 0x00000004ff077e24 */ /* 0x001fca000f8e00ff */
[----:B------:R-:W-:Y:S02]  /*a890*/  LEA R13, R7, R10, 0x18 ;  /* 0x0000000a070d7211 */ /* 0x000fe400078ec0ff */
[----:B------:R-:W0:Y:S03]  /*a8a0*/  @!P2 LDC R10, c[0x0][0x500] ;  /* 0x00014000ff0aab82 */ /* 0x000e260000000800 */
[----:B------:R-:W-:-:S04]  /*a8b0*/  IMAD R12, R4, 0x8, R13 ;  /* 0x00000008040c7824 */ /* 0x000fc800078e020d */
[----:B------:R-:W1:Y:S02]  /*a8c0*/  SYNCS.PHASECHK.TRANS64.TRYWAIT P1, [R12+URZ+0x28], R5 ;  /* 0x000028050c0075a7 */ /* 0x000e64000802017f */
[----:B-1----:R-:W-:Y:S05]  /*a8d0*/  @!P1 BRA `(.L_x_299) ;  /* 0x0000000c00e49947 */ /* 0x002fea0003800000 */
.L_x_322:
[----:B-1----:R-:W-:Y:S01]  /*a8e0*/  PRMT R5, R6, 0x9910, RZ ;  /* 0x0000991006057816 */ /* 0x002fe200000000ff */
[----:B0-----:R0:W-:Y:S03]  /*a8f0*/  @!P2 SYNCS.ARRIVE.TRANS64 RZ, [R12+URZ], R10 ;  /* 0x0000000a0cffa9a7 */ /* 0x0011e6000800003f */
[----:B------:R-:W-:-:S13]  /*a900*/  ISETP.NE.AND P1, PT, R5, 0x2, PT ;  /* 0x000000020500780c */ /* 0x000fda0003f25270 */
[----:B0-----:R-:W-:Y:S05]  /*a910*/  @P1 BRA `(.L_x_300) ;  /* 0x0000000000041947 */ /* 0x001fea0003800000 */
[----:B------:R-:W-:Y:S01]  /*a920*/  BPT.TRAP 0x1 ;  /* 0x000000040000795c */ /* 0x000fe20000300000 */
.L_x_300:
[----:B------:R-:W-:Y:S05]  /*a930*/  @P0 BRA `(.L_x_301) ;  /* 0x0000000000040947 */ /* 0x000fea0003800000 */
[----:B------:R-:W-:Y:S01]  /*a940*/  BPT.TRAP 0x1 ;  /* 0x000000040000795c */ /* 0x000fe20000300000 */
.L_x_301:
[----:B------:R-:W-:Y:S01]  /*a950*/  IMAD R5, R4, 0x2, R7 ;  /* 0x0000000204057824 */ /* 0x000fe200078e0207 */
[----:B------:R-:W-:Y:S01]  /*a960*/  R2UR UR9, R12 ;  /* 0x000000000c0972ca */ /* 0x000fe200000e0000 */
[----:B------:R-:W-:Y:S01]  /*a970*/  VIADD R15, R15, 0xffffffff ;  /* 0xffffffff0f0f7836 */ /* 0x000fe20000000000 */
[----:B------:R-:W-:Y:S01]  /*a980*/  UIADD3 UR4, UP0, UR20, 0xf0, URZ ;  /* 0x000000f014047890 */ /* 0x000fe2000ff1e03f */
[----:B------:R-:W-:Y:S01]  /*a990*/  IMAD.SHL.U32 R5, R5, 0x800, RZ ;  /* 0x0000080005057824 */ /* 0x000fe200078e00ff */
[----:B------:R-:W-:Y:S01]  /*a9a0*/  R2UR UR11, R11 ;  /* 0x000000000b0b72ca */ /* 0x000fe200000e0000 */
[----:B------:R-:W-:Y:S01]  /*a9b0*/  UIADD3 UR24, UP1, UR20, 0x1f0, URZ ;  /* 0x000001f014187890 */ /* 0x000fe2000ff3e03f */
[----:B------:R-:W-:Y:S01]  /*a9c0*/  R2UR UR10, R14 ;  /* 0x000000000e0a72ca */ /* 0x000fe200000e0000 */
[--C-:B------:R-:W-:Y:S01]  /*a9d0*/  IMAD R5, R5, 0x2, R13.reuse ;  /* 0x0000000205057824 */ /* 0x100fe200078e020d */
[----:B------:R-:W-:Y:S01]  /*a9e0*/  R2UR UR12, R2 ;  /* 0x00000000020c72ca */ /* 0x000fe200000e0000 */
[----:B------:R-:W-:Y:S01]  /*a9f0*/  IMAD R13, R4, 0x8000, R13 ;  /* 0x00008000040d7824 */ /* 0x000fe200078e020d */
[----:B------:R-:W-:Y:S01]  /*aa00*/  R2UR UR18, R22 ;  /* 0x00000000161272ca */ /* 0x000fe200000e0000 */
[----:B------:R-:W-:Y:S01]  /*aa10*/  VIADD R4, R4, 0x1 ;  /* 0x0000000104047836 */ /* 0x000fe20000000000 */
[----:B------:R-:W-:Y:S01]  /*aa20*/  R2UR UR5, R5 ;  /* 0x00000000050572ca */ /* 0x000fe200000e0000 */
[----:B------:R-:W-:Y:S01]  /*aa30*/  UIADD3.X UR25, URZ, UR21, URZ, UP1, !UPT ;  /* 0x000000153f197290 */ /* 0x000fe20008ffe43f */
[----:B------:R-:W-:Y:S01]  /*aa40*/  R2UR UR8, R13 ;  /* 0x000000000d0872ca */ /* 0x000fe200000e0000 */
[----:B------:R-:W-:Y:S01]  /*aa50*/  UMOV UR19, 0x30000 ;  /* 0x0003000000137882 */ /* 0x000fe20000000000 */
[----:B------:R-:W-:Y:S01]  /*aa60*/  ISETP.GT.AND P3, PT, R15, 0x1, PT ;  /* 0x000000010f00780c */ /* 0x000fe20003f64270 */
[----:B------:R-:W-:Y:S01]  /*aa70*/  UMOV UR6, 0x0 ;  /* 0x0000000000067882 */ /* 0x000fe20000000000 */
[----:B------:R-:W-:Y:S01]  /*aa80*/  UMOV UR7, 0x10000000 ;  /* 0x1000000000077882 */ /* 0x000fe20000000000 */
[----:B------:R-:W-:Y:S01]  /*aa90*/  ISETP.NE.AND P1, PT, R4, 0x5, PT ;  /* 0x000000050400780c */ /* 0x000fe20003f25270 */
[----:B------:R-:W-:-:S03]  /*aaa0*/  VIADD R14, R14, 0x40 ;  /* 0x000000400e0e7836 */ /* 0x000fc60000000000 */
[----:B------:R-:W-:Y:S02]  /*aab0*/  SEL R10, RZ, 0x1, P1 ;  /* 0x00000001ff0a7807 */ /* 0x000fe40000800000 */
[----:B------:R-:W-:Y:S01]  /*aac0*/  UIADD3 UR13, UR5, 0x180, URZ ;  /* 0x00000180050d7890 */ /* 0x000fe2000fffe03f */
[----:B------:R-:W-:Y:S01]  /*aad0*/  SEL R4, R4, RZ, P1 ;  /* 0x000000ff04047207 */ /* 0x000fe20000800000 */
[----:B------:R-:W-:Y:S01]  /*aae0*/  UIADD3.X UR5, URZ, UR21, URZ, UP0, !UPT ;  /* 0x000000153f057290 */ /* 0x000fe200087fe43f */
[----:B------:R-:W-:Y:S01]  /*aaf0*/  LOP3.LUT R3, R3, R10, RZ, 0x3c, !PT ;  /* 0x0000000a03037212 */ /* 0x000fe200078e3cff */
[----:B------:R-:W-:-:S03]  /*ab00*/  UIADD3 UR14, UR8, 0xa180, URZ ;  /* 0x0000a180080e7890 */ /* 0x000fc6000fffe03f */
[----:B------:R-:W-:-:S04]  /*ab10*/  UMOV UR8, UR13 ;  /* 0x0000000d00087c82 */ /* 0x000fc80008000000 */
[----:B------:R0:W-:Y:S02]  /*ab20*/  UTMALDG.3D.MULTICAST [UR8], [UR4], UR19, desc[UR6] ;  /* 0x00000608040073b4 */ /* 0x0001e40008011813 */
[----:B0-----:R-:W-:Y:S01]  /*ab30*/  UMOV UR8, UR14 ;  /* 0x0000000e00087c82 */ /* 0x001fe20008000000 */
[----:B------:R-:W-:Y:S02]  /*ab40*/  UMOV UR11, UR18 ;  /* 0x00000012000b7c82 */ /* 0x000fe40008000000 */
[----:B------:R0:W-:Y:S02]  /*ab50*/  UTMALDG.3D [UR8], [UR24], desc[UR6] ;  /* 0x00000608180075b4 */ /* 0x0001e40008011000 */
[----:B0-----:R-:W-:Y:S05]  /*ab60*/  @P3 BRA `(.L_x_302) ;  /* 0xfffffffc00383947 */ /* 0x001fea000383ffff */
.L_x_298:
[----:B------:R-:W-:Y:S05]  /*ab70*/  BSYNC B1 ;  /* 0x0000000000017941 */ /* 0x000fea0003800000 */
.L_x_297:
[----:B------:R-:W2:Y:S01]  /*ab80*/  LDL.64 R12, [R1] ;  /* 0x00000000010c7983 */ /* 0x000ea20000100a00 */
[----:B------:R-:W-:Y:S01]  /*ab90*/  LOP3.LUT P4, RZ, R9, 0xff, RZ, 0xc0, !PT ;  /* 0x000000ff09ff7812 */ /* 0x000fe2000788c0ff */
[----:B------:R-:W-:Y:S01]  /*aba0*/  VIADD R8, R8, UR40 ;  /* 0x0000002808087c36 */ /* 0x000fe20008000000 */
[----:B------:R-:W-:Y:S01]  /*abb0*/  ULDC.64 UR4, c[0x0][0x650] ;  /* 0x0001940000047ab9 */ /* 0x000fe20000000a00 */
[----:B------:R-:W-:Y:S01]  /*abc0*/  IMAD.U32 R5, RZ, RZ, UR40 ;  /* 0x00000028ff057e24 */ /* 0x000fe2000f8e00ff */
[----:B------:R-:W-:Y:S01]  /*abd0*/  UISETP.GE.U32.AND UP0, UPT, UR40, 0x5, UPT ;  /* 0x000000052800788c */ /* 0x000fe2000bf06070 */
[----:B------:R-:W-:Y:S01]  /*abe0*/  BSSY B1, `(.L_x_303) ;  /* 0x000006f000017945 */ /* 0x000fe20003800000 */
[----:B------:R-:W-:Y:S01]  /*abf0*/  ISETP.GT.U32.AND P1, PT, R8, 0x4, PT ;  /* 0x000000040800780c */ /* 0x000fe20003f24070 */
[----:B------:R-:W-:Y:S01]  /*ac00*/  IMAD.MOV.U32 R19, RZ, RZ, -0x1 ;  /* 0xffffffffff137424 */ /* 0x000fe200078e00ff */
[----:B------:R-:W-:Y:S01]  /*ac10*/  PRMT R9, RZ, 0x7610, R9 ;  /* 0x00007610ff097816 */ /* 0x000fe20000000009 */
[----:B------:R-:W-:Y:S01]  /*ac20*/  IMAD.MOV.U32 R22, RZ, RZ, -0x1 ;  /* 0xffffffffff167424 */ /* 0x000fe200078e00ff */
[----:B------:R-:W-:-:S02]  /*ac30*/  ISETP.LT.U32.AND P1, PT, R5, 0x5, P1 ;  /* 0x000000050500780c */ /* 0x000fc40000f21070 */
[----:B------:R-:W-:Y:S01]  /*ac40*/  PLOP3.LUT P3, PT, PT, PT, UP0, 0x80, 0x0 ;  /* 0x000000000000781c */ /* 0x000fe20003f6f008 */
[----:B------:R-:W0:Y:S01]  /*ac50*/  @P4 S2R R7, SR_CgaCtaId ;  /* 0x0000000000074919 */ /* 0x000e220000008800 */
[----:B------:R-:W-:-:S04]  /*ac60*/  @P4 MOV R2, 0x400 ;  /* 0x0000040000024802 */ /* 0x000fc80000000f00 */
[----:B0-----:R-:W-:Y:S01]  /*ac70*/  @P4 LEA R4, R7, R2, 0x18 ;  /* 0x0000000207044211 */ /* 0x001fe200078ec0ff */
[----:B------:R-:W-:-:S03]  /*ac80*/  IMAD.WIDE.U32 R2, R8, -0x33333333, RZ ;  /* 0xcccccccd08027825 */ /* 0x000fc600078e00ff */
[----:B------:R0:W-:Y:S01]  /*ac90*/  @P4 SYNCS.ARRIVE.TRANS64.A1T0 RZ, [R4+URZ+0x88], RZ ;  /* 0x000088ff04ff49a7 */ /* 0x0001e2000810003f */
[----:B------:R-:W-:Y:S01]  /*aca0*/  IMAD.MOV.U32 R2, RZ, RZ, -0x1 ;  /* 0xffffffffff027424 */ /* 0x000fe200078e00ff */
[----:B------:R-:W-:Y:S02]  /*acb0*/  SHF.R.U32.HI R5, RZ, 0x2, R3 ;  /* 0x00000002ff057819 */ /* 0x000fe40000011603 */
[----:B------:R-:W-:-:S03]  /*acc0*/  SEL R3, RZ, 0x1, !P1 ;  /* 0x00000001ff037807 */ /* 0x000fc60004800000 */
[----:B------:R-:W-:Y:S01]  /*acd0*/  IMAD R8, R5, -0x5, R8 ;  /* 0xfffffffb05087824 */ /* 0x000fe200078e0208 */
[----:B------:R-:W-:Y:S02]  /*ace0*/  LOP3.LUT R0, R0, R3, RZ, 0x3c, !PT ;  /* 0x0000000300007212 */ /* 0x000fe400078e3cff */
[----:B------:R-:W-:Y:S02]  /*acf0*/  PRMT R3, RZ, 0x7610, R3 ;  /* 0x00007610ff037816 */ /* 0x000fe40000000003 */
[----:B------:R-:W-:Y:S02]  /*ad00*/  @P3 LOP3.LUT R0, R0, 0x1, R5, 0x78, !PT ;  /* 0x0000000100003812 */ /* 0x000fe400078e7805 */
[----:B--2---:R-:W-:-:S04]  /*ad10*/  IADD3 R18, P4, R18, R12, RZ ;  /* 0x0000000c12127210 */ /* 0x004fc80007f9e0ff */
[----:B------:R-:W-:Y:S01]  /*ad20*/  ISETP.GE.U32.AND P1, PT, R18, UR4, PT ;  /* 0x0000000412007c0c */ /* 0x000fe2000bf26070 */
[----:B------:R-:W-:-:S05]  /*ad30*/  IMAD.X R17, R17, 0x1, R23, P4 ;  /* 0x0000000111117824 */ /* 0x000fca00020e0617 */
[----:B------:R-:W-:-:S13]  /*ad40*/  ISETP.GE.U32.AND.EX P1, PT, R17, UR5, PT, P1 ;  /* 0x0000000511007c0c */ /* 0x000fda000bf26110 */
[----:B0-----:R-:W-:Y:S05]  /*ad50*/  @P1 BRA `(.L_x_304) ;  /* 0x00000004005c1947 */ /* 0x001fea0003800000 */
[----:B------:R-:W0:Y:S01]  /*ad60*/  S2R R12, SR_CTAID.X ;  /* 0x00000000000c7919 */ /* 0x000e220000002500 */
[----:B------:R-:W-:Y:S01]  /*ad70*/  ULDC.64 UR4, c[0x0][0x628] ;  /* 0x00018a0000047ab9 */ /* 0x000fe20000000a00 */
[----:B------:R-:W1:Y:S01]  /*ad80*/  LDC R13, c[0x0][0x144] ;  /* 0x00005100ff0d7b82 */ /* 0x000e620000000800 */
[----:B------:R-:W-:Y:S01]  /*ad90*/  ISETP.NE.U32.AND P1, PT, RZ, UR4, PT ;  /* 0x00000004ff007c0c */ /* 0x000fe2000bf25070 */
[----:B------:R-:W2:Y:S01]  /*ada0*/  S2R R10, SR_CTAID.Y ;  /* 0x00000000000a7919 */ /* 0x000ea20000002600 */
[----:B------:R-:W-:Y:S01]  /*adb0*/  ULDC UR7, c[0x0][0x630] ;  /* 0x00018c0000077ab9 */ /* 0x000fe20000000800 */
[----:B------:R-:W-:Y:S01]  /*adc0*/  ULDC UR8, c[0x0][0x150] ;  /* 0x0000540000087ab9 */ /* 0x000fe20000000800 */
[----:B------:R-:W-:Y:S01]  /*add0*/  ISETP.NE.AND.EX P1, PT, RZ, UR5, PT, P1 ;  /* 0x00000005ff007c0c */ /* 0x000fe2000bf25310 */
[----:B------:R-:W-:Y:S02]  /*ade0*/  IMAD.MOV.U32 R2, RZ, RZ, R18 ;  /* 0x000000ffff027224 */ /* 0x000fe400078e0012 */
[----:B------:R-:W-:Y:S01]  /*adf0*/  IMAD.MOV.U32 R3, RZ, RZ, R17 ;  /* 0x000000ffff037224 */ /* 0x000fe200078e0011 */
[----:B0-----:R-:W-:-:S09]  /*ae00*/  I2FP.F32.U32 R14, R12 ;  /* 0x0000000c000e7245 */ /* 0x001fd20000201000 */
[----:B------:R-:W-:Y:S05]  /*ae10*/  @!P1 BRA `(.L_x_305) ;  /* 0x0000000000289947 */ /* 0x000fea0003800000 */
[----:B------:R-:W-:Y:S02]  /*ae20*/  ULDC UR6, c[0x0][0x634] ;  /* 0x00018d0000067ab9 */ /* 0x000fe40000000800 */
[----:B------:R-:W-:-:S05]  /*ae30*/  IADD3 R3, P1, R18, UR6, RZ ;  /* 0x0000000612037c10 */ /* 0x000fca000ff3e0ff */
[----:B------:R-:W-:-:S04]  /*ae40*/  IMAD.X R11, RZ, RZ, R17, P1 ;  /* 0x000000ffff0b7224 */ /* 0x000fc800008e0611 */
[----:B------:R-:W-:-:S04]  /*ae50*/  IMAD.WIDE.U32 R4, R11, UR4, RZ ;  /* 0x000000040b047c25 */ /* 0x000fc8000f8e00ff */
[----:B------:R-:W-:-:S04]  /*ae60*/  IMAD.WIDE.U32 R4, P1, R3, UR5, R4 ;  /* 0x0000000503047c25 */ /* 0x000fc8000f820004 */
[----:B------:R-:W-:-:S04]  /*ae70*/  IMAD.WIDE.U32 R2, R3, UR4, RZ ;  /* 0x0000000403027c25 */ /* 0x000fc8000f8e00ff */
[----:B------:R-:W-:Y:S01]  /*ae80*/  IMAD.MOV.U32 R2, RZ, RZ, R5 ;  /* 0x000000ffff027224 */ /* 0x000fe200078e0005 */
[----:B------:R-:W-:Y:S01]  /*ae90*/  IADD3 RZ, P3, R3, R4, RZ ;  /* 0x0000000403ff7210 */ /* 0x000fe20007f7e0ff */
[----:B------:R-:W-:-:S04]  /*aea0*/  IMAD.X R3, RZ, RZ, RZ, P1 ;  /* 0x000000ffff037224 */ /* 0x000fc800008e06ff */
[----:B------:R-:W-:-:S08]  /*aeb0*/  IMAD.WIDE.U32.X R2, R11, UR5, R2, P3 ;  /* 0x000000050b027c25 */ /* 0x000fd000098e0402 */
.L_x_305:
[----:B------:R-:W-:Y:S01]  /*aec0*/  FMUL R14, R14, UR8 ;  /* 0x000000080e0e7c20 */ /* 0x000fe20008400000 */
[--C-:B------:R-:W-:Y:S01]  /*aed0*/  SHF.R.U64 R11, R2, UR7, R3.reuse ;  /* 0x00000007020b7c19 */ /* 0x100fe20008001203 */
[----:B------:R-:W-:Y:S01]  /*aee0*/  ULDC.64 UR4, c[0x0][0x620] ;  /* 0x0001880000047ab9 */ /* 0x000fe20000000a00 */
[----:B------:R-:W-:Y:S01]  /*aef0*/  SHF.R.U32.HI R2, RZ, UR7, R3 ;  /* 0x00000007ff027c19 */ /* 0x000fe20008011603 */
[----:B------:R-:W-:Y:S01]  /*af00*/  IMAD.MOV.U32 R3, RZ, RZ, R17 ;  /* 0x000000ffff037224 */ /* 0x000fe200078e0011 */
[----:B------:R-:W-:Y:S01]  /*af10*/  IADD3 R15, P1, RZ, -R11, RZ ;  /* 0x8000000bff0f7210 */ /* 0x000fe20007f3e0ff */
[----:B------:R-:W0:Y:S01]  /*af20*/  F2I.U32.TRUNC.NTZ R14, R14 ;  /* 0x0000000e000e7305 */ /* 0x000e22000020f000 */
[----:B------:R-:W-:-:S03]  /*af30*/  ULDC.64 UR6, c[0x0][0x640] ;  /* 0x0001900000067ab9 */ /* 0x000fc60000000a00 */
[----:B------:R-:W-:Y:S01]  /*af40*/  IMAD.X R2, RZ, RZ, ~R2, P1 ;  /* 0x000000ffff027224 */ /* 0x000fe200008e0e02 */
[----:B------:R-:W-:-:S03]  /*af50*/  ISETP.NE.U32.AND P1, PT, RZ, UR6, PT ;  /* 0x00000006ff007c0c */ /* 0x000fc6000bf25070 */
[----:B------:R-:W-:Y:S01]  /*af60*/  IMAD R2, R2, UR4, RZ ;  /* 0x0000000402027c24 */ /* 0x000fe2000f8e02ff */
[----:B------:R-:W-:-:S03]  /*af70*/  ISETP.NE.AND.EX P1, PT, RZ, UR7, PT, P1 ;  /* 0x00000007ff007c0c */ /* 0x000fc6000bf25310 */
[C---:B------:R-:W-:Y:S01]  /*af80*/  IMAD R5, R15.reuse, UR5, R2 ;  /* 0x000000050f057c24 */ /* 0x040fe2000f8e0202 */
[----:B------:R-:W-:Y:S01]  /*af90*/  ULDC UR5, c[0x0][0x154] ;  /* 0x0000550000057ab9 */ /* 0x000fe20000000800 */
[----:B------:R-:W-:Y:S02]  /*afa0*/  IMAD.MOV.U32 R2, RZ, RZ, R18 ;  /* 0x000000ffff027224 */ /* 0x000fe400078e0012 */
[----:B0-----:R-:W-:Y:S02]  /*afb0*/  IMAD.MOV R4, RZ, RZ, -R14 ;  /* 0x000000ffff047224 */ /* 0x001fe400078e0a0e */
[----:B------:R-:W-:Y:S01]  /*afc0*/  IMAD.WIDE.U32 R2, R15, UR4, R2 ;  /* 0x000000040f027c25 */ /* 0x000fe2000f8e0002 */
[----:B------:R-:W-:-:S03]  /*afd0*/  ULDC UR4, c[0x0][0x618] ;  /* 0x0001860000047ab9 */ /* 0x000fc60000000800 */
[----:B-1----:R-:W-:Y:S01]  /*afe0*/  IMAD R12, R13, R4, R12 ;  /* 0x000000040d0c7224 */ /* 0x002fe200078e020c */
[----:B--2---:R-:W-:Y:S01]  /*aff0*/  I2FP.F32.U32 R4, R10 ;  /* 0x0000000a00047245 */ /* 0x004fe20000201000 */
[----:B------:R-:W0:Y:S01]  /*b000*/  LDC R13, c[0x0][0x148] ;  /* 0x00005200ff0d7b82 */ /* 0x000e220000000800 */
[----:B------:R-:W-:-:S03]  /*b010*/  IMAD.IADD R3, R3, 0x1, R5 ;  /* 0x0000000103037824 */ /* 0x000fc600078e0205 */
[----:B------:R-:W-:Y:S02]  /*b020*/  FMUL R4, R4, UR5 ;  /* 0x0000000504047c20 */ /* 0x000fe40008400000 */
[--C-:B------:R-:W-:Y:S02]  /*b030*/  SHF.R.U64 R14, R2, UR4, R3.reuse ;  /* 0x00000004020e7c19 */ /* 0x100fe40008001203 */
[----:B------:R-:W-:Y:S01]  /*b040*/  SHF.R.U32.HI R3, RZ, UR4, R3 ;  /* 0x00000004ff037c19 */ /* 0x000fe20008011603 */
[----:B------:R1:W2:Y:S01]  /*b050*/  F2I.U32.TRUNC.NTZ R20, R4 ;  /* 0x0000000400147305 */ /* 0x0002a2000020f000 */
[----:B------:R-:W-:Y:S02]  /*b060*/  ULDC UR4, c[0x0][0x608] ;  /* 0x0001820000047ab9 */ /* 0x000fe40000000800 */
[--C-:B------:R-:W-:Y:S02]  /*b070*/  SHF.R.U64 R19, R14, UR4, R3.reuse ;  /* 0x000000040e137c19 */ /* 0x100fe40008001203 */
[----:B------:R-:W-:Y:S01]  /*b080*/  SHF.R.U32.HI R2, RZ, UR4, R3 ;  /* 0x00000004ff027c19 */ /* 0x000fe20008011603 */
[----:B------:R-:W-:-:S03]  /*b090*/  ULDC UR4, c[0x0][0x658] ;  /* 0x0001960000047ab9 */ /* 0x000fc60000000800 */
[--C-:B------:R-:W-:Y:S02]  /*b0a0*/  SHF.R.U64 R15, R19, UR4, R2.reuse ;  /* 0x00000004130f7c19 */ /* 0x100fe40008001202 */
[----:B------:R-:W-:-:S03]  /*b0b0*/  SHF.R.U32.HI R21, RZ, UR4, R2 ;  /* 0x00000004ff157c19 */ /* 0x000fc60008011602 */
[----:B------:R-:W-:Y:S02]  /*b0c0*/  IMAD.MOV.U32 R2, RZ, RZ, R15 ;  /* 0x000000ffff027224 */ /* 0x000fe400078e000f */
[----:B------:R-:W-:Y:S01]  /*b0d0*/  IMAD.MOV.U32 R3, RZ, RZ, R21 ;  /* 0x000000ffff037224 */ /* 0x000fe200078e0015 */
[----:B-12---:R-:W-:Y:S06]  /*b0e0*/  @!P1 BRA `(.L_x_306) ;  /* 0x0000000000289947 */ /* 0x006fec0003800000 */
        /* <DEDUP_REMOVED lines=10> */
.L_x_306:
[----:B------:R-:W1:Y:S01]  /*b190*/  LDC R4, c[0x0][0x65c] ;  /* 0x00019700ff047b82 */ /* 0x000e620000000800 */
[----:B------:R-:W-:Y:S01]  /*b1a0*/  ULDC UR4, c[0x0][0x648] ;  /* 0x0001920000047ab9 */ /* 0x000fe20000000800 */
[----:B------:R-:W-:Y:S01]  /*b1b0*/  LOP3.LUT R19, R19, UR16, RZ, 0xc0, !PT ;  /* 0x0000001013137c12 */ /* 0x000fe2000f8ec0ff */
[----:B------:R-:W-:Y:S01]  /*b1c0*/  IMAD.MOV R20, RZ, RZ, -R20 ;  /* 0x000000ffff147224 */ /* 0x000fe200078e0a14 */
[----:B------:R-:W-:Y:S01]  /*b1d0*/  SHF.R.U64 R2, R2, UR4, R3 ;  /* 0x0000000402027c19 */ /* 0x000fe20008001203 */
[----:B------:R-:W-:Y:S01]  /*b1e0*/  ULDC UR4, c[0x0][0x638] ;  /* 0x00018e0000047ab9 */ /* 0x000fe20000000800 */
[----:B------:R-:W-:Y:S01]  /*b1f0*/  LOP3.LUT R14, R14, UR15, RZ, 0xc0, !PT ;  /* 0x0000000f0e0e7c12 */ /* 0x000fe2000f8ec0ff */
[----:B------:R-:W-:Y:S01]  /*b200*/  ULDC UR5, c[0x0][0x610] ;  /* 0x0001840000057ab9 */ /* 0x000fe20000000800 */
[----:B------:R-:W-:Y:S02]  /*b210*/  IMAD.MOV.U32 R3, RZ, RZ, 0x1 ;  /* 0x00000001ff037424 */ /* 0x000fe400078e00ff */
[----:B------:R-:W-:Y:S01]  /*b220*/  IMAD R19, R2, UR17, R19 ;  /* 0x0000001102137c24 */ /* 0x000fe2000f8e0213 */
[----:B-1----:R-:W-:Y:S01]  /*b230*/  ISETP.NE.AND P1, PT, R4, 0x1, PT ;  /* 0x000000010400780c */ /* 0x002fe20003f25270 */
[----:B------:R-:W-:-:S02]  /*b240*/  IMAD.MOV R4, RZ, RZ, -R2 ;  /* 0x000000ffff047224 */ /* 0x000fc400078e0a02 */
[----:B------:R-:W-:Y:S02]  /*b250*/  IMAD.MOV.U32 R2, RZ, RZ, R11 ;  /* 0x000000ffff027224 */ /* 0x000fe400078e000b */
[----:B------:R-:W-:Y:S01]  /*b260*/  IMAD R15, R4, UR4, R15 ;  /* 0x00000004040f7c24 */ /* 0x000fe2000f8e020f */
[----:B------:R-:W-:-:S03]  /*b270*/  ULDC UR4, c[0x0][0x600] ;  /* 0x0001800000047ab9 */ /* 0x000fc60000000800 */
[----:B------:R-:W-:-:S04]  /*b280*/  IMAD R15, R15, UR4, R14 ;  /* 0x000000040f0f7c24 */ /* 0x000fc8000f8e020e */
[----:B0-----:R-:W-:-:S04]  /*b290*/  @P1 IMAD R12, R13, R20, R10 ;  /* 0x000000140d0c1224 */ /* 0x001fc800078e020a */
[----:B------:R-:W-:-:S05]  /*b2a0*/  IMAD R12, R19, UR5, R12 ;  /* 0x00000005130c7c24 */ /* 0x000fca000f8e020c */
[----:B------:R-:W-:Y:S02]  /*b2b0*/  SEL R22, R15, R12, !P1 ;  /* 0x0000000c0f167207 */ /* 0x000fe40004800000 */
[----:B------:R-:W-:-:S07]  /*b2c0*/  SEL R19, R12, R15, !P1 ;  /* 0x0000000f0c137207 */ /* 0x000fce0004800000 */
.L_x_304:
[----:B------:R-:W-:Y:S05]  /*b2d0*/  BSYNC B1 ;  /* 0x0000000000017941 */ /* 0x000fea0003800000 */
.L_x_303:
[----:B------:R-:W-:-:S13]  /*b2e0*/  LOP3.LUT P1, RZ, R3, 0xff, RZ, 0xc0, !PT ;  /* 0x000000ff03ff7812 */ /* 0x000fda000782c0ff */
[----:B------:R-:W-:Y:S05]  /*b2f0*/  @P1 BRA `(.L_x_307) ;  /* 0xfffffff4001c1947 */ /* 0x000fea000383ffff */
[----:B------:R-:W-:Y:S05]  /*b300*/  BSYNC B0 ;  /* 0x0000000000007941 */ /* 0x000fea0003800000 */
.L_x_295:
[----:B------:R-:W-:-:S03]  /*b310*/  UMOV UR4, 0xffffffff ;  /* 0xffffffff00047882 */ /* 0x000fc60000000000 */
[----:B------:R-:W-:Y:S05]  /*b320*/  BRA.DIV UR4, `(.L_x_308) ;  /* 0x0000000604647947 */ /* 0x000fea000b800000 */
[----:B------:R-:W-:-:S13]  /*b330*/  ELECT P6, URZ, PT ;  /* 0x00000000003f782f */ /* 0x000fda00038c0000 */
.L_x_325:
[----:B------:R-:W-:Y:S04]  /*b340*/  BSSY B0, `(.L_x_309) ;  /* 0x0000034000007945 */ /* 0x000fe80003800000 */
[----:B------:R-:W-:Y:S05]  /*b350*/  @!P6 BRA `(.L_x_310) ;  /* 0x0000000000c8e947 */ /* 0x000fea0003800000 */
[----:B------:R-:W-:-:S04]  /*b360*/  LOP3.LUT R16, R16, 0x2, RZ, 0xfc, !PT ;  /* 0x0000000210107812 */ /* 0x000fc800078efcff */
[----:B------:R-:W-:-:S13]  /*b370*/  ISETP.NE.AND P0, PT, R16, 0x3, PT ;  /* 0x000000031000780c */ /* 0x000fda0003f05270 */
[----:B------:R-:W-:Y:S05]  /*b380*/  @!P0 BRA `(.L_x_311) ;  /* 0x0000000000048947 */ /* 0x000fea0003800000 */
[----:B------:R-:W-:Y:S01]  /*b390*/  BPT.TRAP 0x1 ;  /* 0x000000040000795c */ /* 0x000fe20000300000 */
.L_x_311:
[----:B------:R-:W0:Y:S01]  /*b3a0*/  S2R R3, SR_CgaCtaId ;  /* 0x0000000000037919 */ /* 0x000e220000008800 */
[----:B------:R-:W-:-:S04]  /*b3b0*/  MOV R2, 0x400 ;  /* 0x0000040000027802 */ /* 0x000fc80000000f00 */
[----:B0-----:R-:W-:Y:S02]  /*b3c0*/  LEA R3, R3, R2, 0x18 ;  /* 0x0000000203037211 */ /* 0x001fe400078ec0ff */
[----:B------:R-:W-:-:S03]  /*b3d0*/  SHF.L.U32 R2, R0, 0x1f, RZ ;  /* 0x0000001f00027819 */ /* 0x000fc600000006ff */
[----:B------:R-:W-:-:S04]  /*b3e0*/  VIADD R3, R3, 0x28 ;  /* 0x0000002803037836 */ /* 0x000fc80000000000 */
[C---:B------:R-:W-:Y:S02]  /*b3f0*/  IMAD R7, R8.reuse, 0x8, R3 ;  /* 0x0000000808077824 */ /* 0x040fe400078e0203 */
[----:B------:R-:W-:Y:S02]  /*b400*/  VIADD R8, R8, 0x1 ;  /* 0x0000000108087836 */ /* 0x000fe40000000000 */
[----:B------:R-:W0:Y:S03]  /*b410*/  SYNCS.PHASECHK.TRANS64.TRYWAIT P0, [R7+URZ], R2 ;  /* 0x00000002070075a7 */ /* 0x000e26000800017f */
[----:B------:R-:W-:-:S04]  /*b420*/  ISETP.NE.AND P1, PT, R8, 0x5, PT ;  /* 0x000000050800780c */ /* 0x000fc80003f25270 */
[----:B------:R-:W-:Y:S02]  /*b430*/  SEL R5, RZ, 0x1, P1 ;  /* 0x00000001ff057807 */ /* 0x000fe40000800000 */
[----:B------:R-:W-:Y:S02]  /*b440*/  SEL R8, R8, RZ, P1 ;  /* 0x000000ff08087207 */ /* 0x000fe40000800000 */
[----:B------:R-:W-:-:S03]  /*b450*/  LOP3.LUT R5, R0, R5, RZ, 0x3c, !PT ;  /* 0x0000000500057212 */ /* 0x000fc600078e3cff */
[----:B------:R-:W-:Y:S01]  /*b460*/  IMAD R9, R8, 0x8, R3 ;  /* 0x0000000808097824 */ /* 0x000fe200078e0203 */
[----:B------:R-:W-:Y:S01]  /*b470*/  SHF.L.U32 R4, R5, 0x1f, RZ ;  /* 0x0000001f05047819 */ /* 0x000fe200000006ff */
[----:B0-----:R-:W-:Y:S06]  /*b480*/  @!P0 BRA `(.L_x_312) ;  /* 0x00000004002c8947 */ /* 0x001fec0003800000 */
.L_x_326:
[----:B------:R-:W1:Y:S01]  /*b490*/  SYNCS.PHASECHK.TRANS64.TRYWAIT P0, [R9+URZ], R4 ;  /* 0x00000004090075a7 */ /* 0x000e62000800017f */
[----:B------:R-:W-:-:S05]  /*b4a0*/  VIADD R0, R8, 0x1 ;  /* 0x0000000108007836 */ /* 0x000fca0000000000 */
[----:B------:R-:W-:-:S04]  /*b4b0*/  ISETP.NE.AND P1, PT, R0, 0x5, PT ;  /* 0x000000050000780c */ /* 0x000fc80003f25270 */
[----:B0-----:R-:W-:Y:S02]  /*b4c0*/  SEL R2, RZ, 0x1, P1 ;  /* 0x00000001ff027807 */ /* 0x001fe40000800000 */
[----:B------:R-:W-:Y:S02]  /*b4d0*/  SEL R0, R0, RZ, P1 ;  /* 0x000000ff00007207 */ /* 0x000fe40000800000 */
[----:B------:R-:W-:-:S03]  /*b4e0*/  LOP3.LUT R7, R5, R2, RZ, 0x3c, !PT ;  /* 0x0000000205077212 */ /* 0x000fc600078e3cff */
[----:B------:R-:W-:Y:S01]  /*b4f0*/  IMAD R6, R0, 0x8, R3 ;  /* 0x0000000800067824 */ /* 0x000fe200078e0203 */
[----:B------:R-:W-:Y:S01]  /*b500*/  SHF.L.U32 R5, R7, 0x1f, RZ ;  /* 0x0000001f07057819 */ /* 0x000fe200000006ff */
[----:B-1----:R-:W-:Y:S06]  /*b510*/  @!P0 BRA `(.L_x_313) ;  /* 0x00000004001c8947 */ /* 0x002fec0003800000 */
.L_x_327:
[----:B------:R-:W1:Y:S01]  /*b520*/  SYNCS.PHASECHK.TRANS64.TRYWAIT P0, [R6+URZ], R5 ;  /* 0x00000005060075a7 */ /* 0x000e62000800017f */
[----:B------:R-:W-:-:S05]  /*b530*/  VIADD R0, R0, 0x1 ;  /* 0x0000000100007836 */ /* 0x000fca0000000000 */
[----:B------:R-:W-:-:S04]  /*b540*/  ISETP.NE.AND P1, PT, R0, 0x5, PT ;  /* 0x000000050000780c */ /* 0x000fc80003f25270 */
[----:B------:R-:W-:Y:S02]  /*b550*/  SEL R2, RZ, 0x1, P1 ;  /* 0x00000001ff027807 */ /* 0x000fe40000800000 */
[----:B------:R-:W-:Y:S02]  /*b560*/  SEL R0, R0, RZ, P1 ;  /* 0x000000ff00007207 */ /* 0x000fe40000800000 */
[----:B------:R-:W-:-:S03]  /*b570*/  LOP3.LUT R7, R7, R2, RZ, 0x3c, !PT ;  /* 0x0000000207077212 */ /* 0x000fc600078e3cff */
[----:B0-----:R-:W-:Y:S01]  /*b580*/  IMAD R9, R0, 0x8, R3 ;  /* 0x0000000800097824 */ /* 0x001fe200078e0203 */
[----:B------:R-:W-:Y:S01]  /*b590*/  SHF.L.U32 R4, R7, 0x1f, RZ ;  /* 0x0000001f07047819 */ /* 0x000fe200000006ff */
[----:B-1----:R-:W-:Y:S06]  /*b5a0*/  @!P0 BRA `(.L_x_314) ;  /* 0x00000004000c8947 */ /* 0x002fec0003800000 */
.L_x_328:
[----:B------:R-:W1:Y:S01]  /*b5b0*/  SYNCS.PHASECHK.TRANS64.TRYWAIT P0, [R9+URZ], R4 ;  /* 0x00000004090075a7 */ /* 0x000e62000800017f */
[----:B------:R-:W-:-:S05]  /*b5c0*/  VIADD R0, R0, 0x1 ;  /* 0x0000000100007836 */ /* 0x000fca0000000000 */
[----:B------:R-:W-:-:S04]  /*b5d0*/  ISETP.NE.AND P1, PT, R0, 0x5, PT ;  /* 0x000000050000780c */ /* 0x000fc80003f25270 */
[----:B------:R-:W-:Y:S02]  /*b5e0*/  SEL R2, RZ, 0x1, P1 ;  /* 0x00000001ff027807 */ /* 0x000fe40000800000 */
[----:B------:R-:W-:Y:S02]  /*b5f0*/  SEL R0, R0, RZ, P1 ;  /* 0x000000ff00007207 */ /* 0x000fe40000800000 */
[----:B------:R-:W-:Y:S01]  /*b600*/  LOP3.LUT R2, R7, R2, RZ, 0x3c, !PT ;  /* 0x0000000207027212 */ /* 0x000fe200078e3cff */
[----:B-1----:R-:W-:Y:S06]  /*b610*/  @!P0 BRA `(.L_x_315) ;  /* 0x0000000400048947 */ /* 0x002fec0003800000 */
.L_x_329:
[----:B------:R-:W-:Y:S01]  /*b620*/  IMAD R3, R0, 0x8, R3 ;  /* 0x0000000800037824 */ /* 0x000fe200078e0203 */
[----:B------:R-:W-:-:S07]  /*b630*/  SHF.L.U32 R0, R2, 0x1f, RZ ;  /* 0x0000001f02007819 */ /* 0x000fce00000006ff */
.L_x_316:
[----:B--2---:R2:W3:Y:S02]  /*b640*/  SYNCS.PHASECHK.TRANS64.TRYWAIT P0, [R3+URZ], R0 ;  /* 0x00000000030075a7 */ /* 0x0044e4000800017f */
[----:B---3--:R-:W-:Y:S05]  /*b650*/  @!P0 NANOSLEEP.SYNCS 0x989680 ;  /* 0x009896800000895d */ /* 0x008fea0003900000 */
[----:B------:R-:W3:Y:S02]  /*b660*/  @!P0 SYNCS.PHASECHK.TRANS64 P0, [R3+URZ], R0 ;  /* 0x00000000030085a7 */ /* 0x000ee4000800007f */
[----:B---3--:R-:W-:Y:S05]  /*b670*/  @!P0 BRA `(.L_x_316) ;  /* 0xfffffffc00f08947 */ /* 0x008fea000383ffff */
.L_x_310:
[----:B------:R-:W-:Y:S05]  /*b680*/  BSYNC B0 ;  /* 0x0000000000007941 */ /* 0x000fea0003800000 */
.L_x_309:
[----:B------:R-:W-:Y:S05]  /*b690*/  EXIT ;  /* 0x000000000000794d */ /* 0x000fea0003800000 */
.L_x_19:
[----:B-1----:R1:W2:Y:S02]  /*b6a0*/  SYNCS.PHASECHK.TRANS64.TRYWAIT P0, [R161+URZ], R0 ;  /* 0x00000000a10075a7 */ /* 0x0022a4000800017f */
[----:B--2---:R-:W-:Y:S05]  /*b6b0*/  @!P0 NANOSLEEP.SYNCS 0x989680 ;  /* 0x009896800000895d */ /* 0x004fea0003900000 */
[----:B------:R-:W2:Y:S02]  /*b6c0*/  @!P0 SYNCS.PHASECHK.TRANS64 P0, [R161+URZ], R0 ;  /* 0x00000000a10085a7 */ /* 0x000ea4000800007f */
[----:B--2---:R-:W-:Y:S05]  /*b6d0*/  @!P0 BRA `(.L_x_19) ;  /* 0xfffffffc00f08947 */ /* 0x004fea000383ffff */
[----:B------:R-:W-:Y:S05]  /*b6e0*/  BRA `(.L_x_317) ;  /* 0xffffff5c00e87947 */ /* 0x000fea000383ffff */
.L_x_24:
[----:B--2---:R2:W3:Y:S02]  /*b6f0*/  SYNCS.PHASECHK.TRANS64.TRYWAIT P1, [R3+URZ], R0 ;  /* 0x00000000030075a7 */ /* 0x0044e4000802017f */
[----:B---3--:R-:W-:Y:S05]  /*b700*/  @!P1 NANOSLEEP.SYNCS 0x989680 ;  /* 0x009896800000995d */ /* 0x008fea0003900000 */
[----:B------:R-:W3:Y:S02]  /*b710*/  @!P1 SYNCS.PHASECHK.TRANS64 P1, [R3+URZ], R0 ;  /* 0x00000000030095a7 */ /* 0x000ee4000802007f */
[----:B---3--:R-:W-:Y:S05]  /*b720*/  @!P1 BRA `(.L_x_24) ;  /* 0xfffffffc00f09947 */ /* 0x008fea000383ffff */
[----:B------:R-:W-:Y:S05]  /*b730*/  BRA `(.L_x_23) ;  /* 0xffffff6000547947 */ /* 0x000fea000383ffff */
.L_x_29:
[----:B--2---:R-:W-:-:S04]  /*b740*/  IMAD.U32 R5, RZ, RZ, UR4 ;  /* 0x00000004ff057e24 */ /* 0x004fc8000f8e00ff */
[----:B------:R2:W3:Y:S03]  /*b750*/  SYNCS.PHASECHK.TRANS64.TRYWAIT P1, [R5+URZ], R4 ;  /* 0x00000004050075a7 */ /* 0x0004e6000802017f */
[----:B---3--:R-:W-:Y:S05]  /*b760*/  @!P1 NANOSLEEP.SYNCS 0x989680 ;  /* 0x009896800000995d */ /* 0x008fea0003900000 */
[----:B------:R-:W3:Y:S02]  /*b770*/  @!P1 SYNCS.PHASECHK.TRANS64 P1, [R5+URZ], R4 ;  /* 0x00000004050095a7 */ /* 0x000ee4000802007f */
[----:B---3--:R-:W-:Y:S05]  /*b780*/  @!P1 BRA `(.L_x_29) ;  /* 0xfffffffc00ec9947 */ /* 0x008fea000383ffff */
[----:B------:R-:W-:Y:S05]  /*b790*/  BRA `(.L_x_28) ;  /* 0xffffff6400307947 */ /* 0x000fea000383ffff */
.L_x_35:
[----:B-1----:R1:W2:Y:S02]  /*b7a0*/  SYNCS.PHASECHK.TRANS64.TRYWAIT P0, [R161+URZ+0x10], R0 ;  /* 0x00001000a10075a7 */ /* 0x0022a4000800017f */
[----:B--2---:R-:W-:Y:S05]  /*b7b0*/  @!P0 NANOSLEEP.SYNCS 0x989680 ;  /* 0x009896800000895d */ /* 0x004fea0003900000 */
[----:B------:R-:W2:Y:S02]  /*b7c0*/  @!P0 SYNCS.PHASECHK.TRANS64 P0, [R161+URZ+0x10], R0 ;  /* 0x00001000a10085a7 */ /* 0x000ea4000800007f */
[----:B--2---:R-:W-:Y:S05]  /*b7d0*/  @!P0 BRA `(.L_x_35) ;  /* 0xfffffffc00f08947 */ /* 0x004fea000383ffff */
[----:B------:R-:W-:Y:S05]  /*b7e0*/  BRA `(.L_x_318) ;  /* 0xffffff6800887947 */ /* 0x000fea000383ffff */
.L_x_296:
[----:B------:R-:W-:Y:S01]  /*b7f0*/  BSSY B1, `(.L_x_319) ;  /* 0x0000006000017945 */ /* 0x000fe20003800000 */
[----:B------:R-:W-:-:S07]  /*b800*/  IMAD.MOV.U32 R15, RZ, RZ, -0x1 ;  /* 0xffffffffff0f7424 */ /* 0x000fce00078e00ff */
[----:B-----5:R-:W-:Y:S05]  /*b810*/  WARPSYNC.COLLECTIVE R15, `(.L_x_320) ;  /* 0x000000000f0c7348 */ /* 0x020fea0003c00000 */
[----:B------:R-:W-:Y:S02]  /*b820*/  ELECT P6, UR62, PT ;  /* 0x00000000003e782f */ /* 0x000fe400038c0000 */
[----:B------:R-:W-:Y:S01]  /*b830*/  MOV R14, UR62 ;  /* 0x0000003e000e7c02 */ /* 0x000fe20008000f00 */
[----:B-----5:R-:W-:Y:S10]  /*b840*/  ENDCOLLECTIVE ;  /* 0x000000000000791b */ /* 0x020ff40003800000 */
.L_x_320:
[----:B------:R-:W-:Y:S05]  /*b850*/  BSYNC B1 ;  /* 0x0000000000017941 */ /* 0x000fea0003800000 */
.L_x_319:
[----:B------:R-:W-:Y:S05]  /*b860*/  BRA `(.L_x_321) ;  /* 0xffffffec00cc7947 */ /* 0x000fea000383ffff */
.L_x_299:
[----:B-1----:R1:W2:Y:S02]  /*b870*/  SYNCS.PHASECHK.TRANS64.TRYWAIT P1, [R12+URZ+0x28], R5 ;  /* 0x000028050c0075a7 */ /* 0x0022a4000802017f */
[----:B--2---:R-:W-:Y:S05]  /*b880*/  @!P1 NANOSLEEP.SYNCS 0x989680 ;  /* 0x009896800000995d */ /* 0x004fea0003900000 */
[----:B------:R-:W2:Y:S02]  /*b890*/  @!P1 SYNCS.PHASECHK.TRANS64 P1, [R12+URZ+0x28], R5 ;  /* 0x000028050c0095a7 */ /* 0x000ea4000802007f */
[----:B--2---:R-:W-:Y:S05]  /*b8a0*/  @!P1 BRA `(.L_x_299) ;  /* 0xfffffffc00f09947 */ /* 0x004fea000383ffff */
[----:B------:R-:W-:Y:S05]  /*b8b0*/  BRA `(.L_x_322) ;  /* 0xfffffff000087947 */ /* 0x000fea000383ffff */
.L_x_308:
[----:B------:R-:W-:Y:S01]  /*b8c0*/  BSSY B0, `(.L_x_323) ;  /* 0x0000006000007945 */ /* 0x000fe20003800000 */
[----:B------:R-:W-:-:S07]  /*b8d0*/  IMAD.MOV.U32 R15, RZ, RZ, -0x1 ;  /* 0xffffffffff0f7424 */ /* 0x000fce00078e00ff */
[----:B-----5:R-:W-:Y:S05]  /*b8e0*/  WARPSYNC.COLLECTIVE R15, `(.L_x_324) ;  /* 0x000000000f0c7348 */ /* 0x020fea0003c00000 */
[----:B------:R-:W-:Y:S02]  /*b8f0*/  ELECT P6, UR62, PT ;  /* 0x00000000003e782f */ /* 0x000fe400038c0000 */
[----:B------:R-:W-:Y:S01]  /*b900*/  MOV R14, UR62 ;  /* 0x0000003e000e7c02 */ /* 0x000fe20008000f00 */
[----:B-----5:R-:W-:Y:S10]  /*b910*/  ENDCOLLECTIVE ;  /* 0x000000000000791b */ /* 0x020ff40003800000 */
.L_x_324:
[----:B------:R-:W-:Y:S05]  /*b920*/  BSYNC B0 ;  /* 0x0000000000007941 */ /* 0x000fea0003800000 */
.L_x_323:
[----:B------:R-:W-:Y:S05]  /*b930*/  BRA `(.L_x_325) ;  /* 0xfffffff800807947 */ /* 0x000fea000383ffff */
.L_x_312:
[----:B0-----:R0:W1:Y:S02]  /*b940*/  SYNCS.PHASECHK.TRANS64.TRYWAIT P0, [R7+URZ], R2 ;  /* 0x00000002070075a7 */ /* 0x001064000800017f */
[----:B-1----:R-:W-:Y:S05]  /*b950*/  @!P0 NANOSLEEP.SYNCS 0x989680 ;  /* 0x009896800000895d */ /* 0x002fea0003900000 */
[----:B------:R-:W1:Y:S02]  /*b960*/  @!P0 SYNCS.PHASECHK.TRANS64 P0, [R7+URZ], R2 ;  /* 0x00000002070085a7 */ /* 0x000e64000800007f */
[----:B-1----:R-:W-:Y:S05]  /*b970*/  @!P0 BRA `(.L_x_312) ;  /* 0xfffffffc00f08947 */ /* 0x002fea000383ffff */
[----:B------:R-:W-:Y:S05]  /*b980*/  BRA `(.L_x_326) ;  /* 0xfffffff800c07947 */ /* 0x000fea000383ffff */
.L_x_313:
[----:B0-----:R0:W1:Y:S02]  /*b990*/  SYNCS.PHASECHK.TRANS64.TRYWAIT P0, [R9+URZ], R4 ;  /* 0x00000004090075a7 */ /* 0x001064000800017f */
[----:B-1----:R-:W-:Y:S05]  /*b9a0*/  @!P0 NANOSLEEP.SYNCS 0x989680 ;  /* 0x009896800000895d */ /* 0x002fea0003900000 */
[----:B------:R-:W1:Y:S02]  /*b9b0*/  @!P0 SYNCS.PHASECHK.TRANS64 P0, [R9+URZ], R4 ;  /* 0x00000004090085a7 */ /* 0x000e64000800007f */
[----:B-1----:R-:W-:Y:S05]  /*b9c0*/  @!P0 BRA `(.L_x_313) ;  /* 0xfffffffc00f08947 */ /* 0x002fea000383ffff */
[----:B------:R-:W-:Y:S05]  /*b9d0*/  BRA `(.L_x_327) ;  /* 0xfffffff800d07947 */ /* 0x000fea000383ffff */
.L_x_314:
[----:B0-----:R0:W1:Y:S02]  /*b9e0*/  SYNCS.PHASECHK.TRANS64.TRYWAIT P0, [R6+URZ], R5 ;  /* 0x00000005060075a7 */ /* 0x001064000800017f */
[----:B-1----:R-:W-:Y:S05]  /*b9f0*/  @!P0 NANOSLEEP.SYNCS 0x989680 ;  /* 0x009896800000895d */ /* 0x002fea0003900000 */
[----:B------:R-:W1:Y:S02]  /*ba00*/  @!P0 SYNCS.PHASECHK.TRANS64 P0, [R6+URZ], R5 ;  /* 0x00000005060085a7 */ /* 0x000e64000800007f */
[----:B-1----:R-:W-:Y:S05]  /*ba10*/  @!P0 BRA `(.L_x_314) ;  /* 0xfffffffc00f08947 */ /* 0x002fea000383ffff */
[----:B------:R-:W-:Y:S05]  /*ba20*/  BRA `(.L_x_328) ;  /* 0xfffffff800e07947 */ /* 0x000fea000383ffff */
.L_x_315:
[----:B-1----:R1:W2:Y:S02]  /*ba30*/  SYNCS.PHASECHK.TRANS64.TRYWAIT P0, [R9+URZ], R4 ;  /* 0x00000004090075a7 */ /* 0x0022a4000800017f */
[----:B--2---:R-:W-:Y:S05]  /*ba40*/  @!P0 NANOSLEEP.SYNCS 0x989680 ;  /* 0x009896800000895d */ /* 0x004fea0003900000 */
[----:B------:R-:W2:Y:S02]  /*ba50*/  @!P0 SYNCS.PHASECHK.TRANS64 P0, [R9+URZ], R4 ;  /* 0x00000004090085a7 */ /* 0x000ea4000800007f */
[----:B--2---:R-:W-:Y:S05]  /*ba60*/  @!P0 BRA `(.L_x_315) ;  /* 0xfffffffc00f08947 */ /* 0x004fea000383ffff */
[----:B------:R-:W-:Y:S05]  /*ba70*/  BRA `(.L_x_329) ;  /* 0xfffffff800e87947 */ /* 0x000fea000383ffff */
.L_x_330:
[----:B------:R-:W-:-:S00]  /*ba80*/  BRA `(.L_x_330) ;  /* 0xfffffffc00fc7947 */ /* 0x000fc0000383ffff */
[----:B------:R-:W-:-:S00]  /*ba90*/  NOP ;  /* 0x0000000000007918 */ /* 0x000fc00000000000 */
        /* <DEDUP_REMOVED lines=14> */
.L_x_331:


//--------------------- .nv.global.init           --------------------------
	.section	.nv.global.init,"aw",@progbits
.nv.global.init:
	.type		$str$22,@object
	.size		$str$22,($str$23 - $str$22)
$str$22:
        /*0000*/ 	.byte	0x6b, 0x5f, 0x74, 0x69, 0x6c, 0x65, 0x5f, 0x63, 0x6f, 0x75, 0x6e, 0x74, 0x20, 0x3e, 0x3d, 0x20
        /*0010*/ 	.byte	0x31, 0x00
	.type		$str$23,@object
	.size		$str$23,(__unnamed_1 - $str$23)
$str$23:
        /*0012*/ 	.byte	0x2f, 0x74, 0x6d, 0x70, 0x2f, 0x63, 0x75, 0x74, 0x6c, 0x61, 0x73, 0x73, 0x5f, 0x73, 0x77, 0x65
        /*0022*/ 	.byte	0x65, 0x70, 0x5f, 0x73, 0x72, 0x63, 0x2f, 0x69, 0x6e, 0x63, 0x6c, 0x75, 0x64, 0x65, 0x2f, 0x63
        /*0032*/ 	.byte	0x75, 0x74, 0x6c, 0x61, 0x73, 0x73, 0x2f, 0x67, 0x65, 0x6d, 0x6d, 0x2f, 0x63, 0x6f, 0x6c, 0x6c
        /*0042*/ 	.byte	0x65, 0x63, 0x74, 0x69, 0x76, 0x65, 0x2f, 0x73, 0x6d, 0x39, 0x30, 0x5f, 0x6d, 0x6d, 0x61, 0x5f
        /*0052*/ 	.byte	0x74, 0x6d, 0x61, 0x5f, 0x67, 0x6d, 0x6d, 0x61, 0x5f, 0x73, 0x73, 0x5f, 0x77, 0x61, 0x72, 0x70
        /*0062*/ 	.byte	0x73, 0x70, 0x65, 0x63, 0x69, 0x61, 0x6c, 0x69, 0x7a, 0x65, 0x64, 0x2e, 0x68, 0x70, 0x70, 0x00
	.type		__unnamed_1,@object
	.size		__unnamed_1,(.L_0 - __unnamed_1)
__unnamed_1:
        /*0072*/ 	.byte	0x76, 0x6f, 0x69, 0x64, 0x20, 0x63, 0x75, 0x74, 0x6c, 0x61, 0x73, 0x73, 0x3a, 0x3a, 0x67, 0x65
        /* <DEDUP_REMOVED lines=180> */
        /*0bc2*/ 	.byte	0x3a, 0x3a, 0x69, 0x64, 0x65, 0x6e, 0x74, 0x69, 0x74, 0x79, 0x5d, 0x00
.L_0:


//--------------------- .nv.shared._ZN7cutlass13device_kernelINS_4gemm6kernel13GemmUniversalIN4cute5tupleIJiiiiEEENS1_10collective13CollectiveMmaINS1_34MainloopSm90TmaGmmaWarpSpecializedILi5ENS5_IJNS4_1CILi1EEENSA_ILi2EEESB_EEENS1_32KernelTmaWarpSpecializedPingpongEEENS5_IJNSA_ILi64EEENSA_ILi256EEESG_EEENS_10bfloat16_tENS5_IJlSB_lEEESJ_SK_NS4_8TiledMMAINS4_8MMA_AtomIJNS4_4SM904GMMA28MMA_64x256x16_F32BF16BF16_SSILNSO_5MajorE0ELSQ_0ELNSO_7ScaleInE1ELSR_1EEEEEENS4_6LayoutINS5_IJSB_SB_SB_EEENS5_IJNSA_ILi0EEESW_SW_EEEEENS5_IJNS4_10UnderscoreESZ_SZ_EEEEENS4_23SM90_TMA_LOAD_MULTICASTENS4_14ComposedLayoutINS4_7SwizzleILi3ELi4ELi3EEENS4_18smem_ptr_flag_bitsILi16EEENSU_INS5_IJNSA_ILi8EEESG_EEENS5_IJSG_SB_EEEEEEEvNS4_8identityENS4_13SM90_TMA_LOADES1C_vS1D_EENS_8epilogue10collective6detail29Sm90TmaWarpSpecializedAdapterINS1H_15DefaultEpilogueISJ_SK_SK_NS1G_6thread17LinearCombinationISJ_Li1EffLNS1L_9ScaleType4KindE0ELNS_15FloatRoundStyleE2ESJ_EENS1_15EpilogueDefaultEEEEEvvEEEEvNT_6ParamsE --------------------------
	.section	.nv.shared._ZN7cutlass13device_kernelINS_4gemm6kernel13GemmUniversalIN4cute5tupleIJiiiiEEENS1_10collective13CollectiveMmaINS1_34MainloopSm90TmaGmmaWarpSpecializedILi5ENS5_IJNS4_1CILi1EEENSA_ILi2EEESB_EEENS1_32KernelTmaWarpSpecializedPingpongEEENS5_IJNSA_ILi64EEENSA_ILi256EEESG_EEENS_10bfloat16_tENS5_IJlSB_lEEESJ_SK_NS4_8TiledMMAINS4_8MMA_AtomIJNS4_4SM904GMMA28MMA_64x256x16_F32BF16BF16_SSILNSO_5MajorE0ELSQ_0ELNSO_7ScaleInE1ELSR_1EEEEEENS4_6LayoutINS5_IJSB_SB_SB_EEENS5_IJNSA_ILi0EEESW_SW_EEEEENS5_IJNS4_10UnderscoreESZ_SZ_EEEEENS4_23SM90_TMA_LOAD_MULTICASTENS4_14ComposedLayoutINS4_7SwizzleILi3ELi4ELi3EEENS4_18smem_ptr_flag_bitsILi16EEENSU_INS5_IJNSA_ILi8EEESG_EEENS5_IJSG_SB_EEEEEEEvNS4_8identityENS4_13SM90_TMA_LOADES1C_vS1D_EENS_8epilogue10collective6detail29Sm90TmaWarpSpecializedAdapterINS1H_15DefaultEpilogueISJ_SK_SK_NS1G_6thread17LinearCombinationISJ_Li1EffLNS1L_9ScaleType4KindE0ELNS_15FloatRoundStyleE2ESJ_EENS1_15EpilogueDefaultEEEEEvvEEEEvNT_6ParamsE,"aw",@nobits
	.sectionflags	@""
	.align	16
	.zero		1024


//--------------------- .nv.shared.reserved.0     --------------------------
	.section	.nv.shared.reserved.0,"aw",@nobits
	.weak		__nv_reservedSMEM_offset_0_alias
	.size		__nv_reservedSMEM_offset_0_alias, 0, 0
	.other		__nv_reservedSMEM_offset_0_alias,@"STO_CUDA_RESERVED_SHARED STV_DEFAULT"
__nv_reservedSMEM_offset_0_alias:
	.zero		0


//--------------------- .nv.global                --------------------------
	.section	.nv.global,"aw",@nobits
.nv.global:
	.type		_ZN39_INTERNAL_e1f7d61c_4_k_cu_e701839b_31334cute1_E,@object
	.size		_ZN39_INTERNAL_e1f7d61c_4_k_cu_e701839b_31334cute1_E,(_ZN39_INTERNAL_e1f7d61c_4_k_cu_e701839b_31334cuda3std3__45__cpo6cbeginE - _ZN39_INTERNAL_e1f7d61c_4_k_cu_e701839b_31334cute1_E)
_ZN39_INTERNAL_e1f7d61c_4_k_cu_e701839b_31334cute1_E:
	.zero		1
	.type		_ZN39_INTERNAL_e1f7d61c_4_k_cu_e701839b_31334cuda3std3__45__cpo6cbeginE,@object
	.size		_ZN39_INTERNAL_e1f7d61c_4_k_cu_e701839b_31334cuda3std3__45__cpo6cbeginE,(_ZN39_INTERNAL_e1f7d61c_4_k_cu_e701839b_31334cuda3std3__48in_placeE - _ZN39_INTERNAL_e1f7d61c_4_k_cu_e701839b_31334cuda3std3__45__cpo6cbeginE)
_ZN39_INTERNAL_e1f7d61c_4_k_cu_e701839b_31334cuda3std3__45__cpo6cbeginE:
	.zero		1
	.type		_ZN39_INTERNAL_e1f7d61c_4_k_cu_e701839b_31334cuda3std3__48in_placeE,@object
	.size		_ZN39_INTERNAL_e1f7d61c_4_k_cu_e701839b_31334cuda3std3__48in_placeE,(_ZN39_INTERNAL_e1f7d61c_4_k_cu_e701839b_31334cuda3std6ranges3__45__cpo9iter_moveE - _ZN39_INTERNAL_e1f7d61c_4_k_cu_e701839b_31334cuda3std3__48in_placeE)
_ZN39_INTERNAL_e1f7d61c_4_k_cu_e701839b_31334cuda3std3__48in_placeE:
	.zero		1
	.type		_ZN39_INTERNAL_e1f7d61c_4_k_cu_e701839b_31334cuda3std6ranges3__45__cpo9iter_moveE,@object
	.size		_ZN39_INTERNAL_e1f7d61c_4_k_cu_e701839b_31334cuda3std6ranges3__45__cpo9iter_moveE,(_ZN39_INTERNAL_e1f7d61c_4_k_cu_e701839b_31334cuda3std3__45__cpo5beginE - _ZN39_INTERNAL_e1f7d61c_4_k_cu_e701839b_31334cuda3std6ranges3__45__cpo9iter_moveE)
_ZN39_INTERNAL_e1f7d61c_4_k_cu_e701839b_31334cuda3std6ranges3__45__cpo9iter_moveE:
	.zero		1
	.type		_ZN39_INTERNAL_e1f7d61c_4_k_cu_e701839b_31334cuda3std3__45__cpo5beginE,@object
	.size		_ZN39_INTERNAL_e1f7d61c_4_k_cu_e701839b_31334cuda3std3__45__cpo5beginE,(_ZN39_INTERNAL_e1f7d61c_4_k_cu_e701839b_31334cuda3std3__441_GLOBAL__N__e1f7d61c_4_k_cu_e701839b_31336ignoreE - _ZN39_INTERNAL_e1f7d61c_4_k_cu_e701839b_31334cuda3std3__45__cpo5beginE)
_ZN39_INTERNAL_e1f7d61c_4_k_cu_e701839b_31334cuda3std3__45__cpo5beginE:
	.zero		1
	.type		_ZN39_INTERNAL_e1f7d61c_4_k_cu_e701839b_31334cuda3std3__441_GLOBAL__N__e1f7d61c_4_k_cu_e701839b_31336ignoreE,@object
	.size		_ZN39_INTERNAL_e1f7d61c_4_k_cu_e701839b_31334cuda3std3__441_GLOBAL__N__e1f7d61c_4_k_cu_e701839b_31336ignoreE,(_ZN39_INTERNAL_e1f7d61c_4_k_cu_e701839b_31334cute7productE - _ZN39_INTERNAL_e1f7d61c_4_k_cu_e701839b_31334cuda3std3__441_GLOBAL__N__e1f7d61c_4_k_cu_e701839b_31336ignoreE)
_ZN39_INTERNAL_e1f7d61c_4_k_cu_e701839b_31334cuda3std3__441_GLOBAL__N__e1f7d61c_4_k_cu_e701839b_31336ignoreE:
	.zero		1
	.type		_ZN39_INTERNAL_e1f7d61c_4_k_cu_e701839b_31334cute7productE,@object
	.size		_ZN39_INTERNAL_e1f7d61c_4_k_cu_e701839b_31334cute7productE,(_ZN39_INTERNAL_e1f7d61c_4_k_cu_e701839b_31334cuda3std3__45__cpo3endE - _ZN39_INTERNAL_e1f7d61c_4_k_cu_e701839b_31334cute7productE)
_ZN39_INTERNAL_e1f7d61c_4_k_cu_e701839b_31334cute7productE:
	.zero		1
	.type		_ZN39_INTERNAL_e1f7d61c_4_k_cu_e701839b_31334cuda3std3__45__cpo3endE,@object
	.size		_ZN39_INTERNAL_e1f7d61c_4_k_cu_e701839b_31334cuda3std3__45__cpo3endE,(_ZN39_INTERNAL_e1f7d61c_4_k_cu_e701839b_31334cuda3std3__419piecewise_constructE - _ZN39_INTERNAL_e1f7d61c_4_k_cu_e701839b_31334cuda3std3__45__cpo3endE)
_ZN39_INTERNAL_e1f7d61c_4_k_cu_e701839b_31334cuda3std3__45__cpo3endE:
	.zero		1
	.type		_ZN39_INTERNAL_e1f7d61c_4_k_cu_e701839b_31334cuda3std3__419piecewise_constructE,@object
	.size		_ZN39_INTERNAL_e1f7d61c_4_k_cu_e701839b_31334cuda3std3__419piecewise_constructE,(_ZN39_INTERNAL_e1f7d61c_4_k_cu_e701839b_31334cuda3std3__45__cpo4cendE - _ZN39_INTERNAL_e1f7d61c_4_k_cu_e701839b_31334cuda3std3__419piecewise_constructE)
_ZN39_INTERNAL_e1f7d61c_4_k_cu_e701839b_31334cuda3std3__419piecewise_constructE:
	.zero		1
	.type		_ZN39_INTERNAL_e1f7d61c_4_k_cu_e701839b_31334cuda3std3__45__cpo4cendE,@object
	.size		_ZN39_INTERNAL_e1f7d61c_4_k_cu_e701839b_31334cuda3std3__45__cpo4cendE,(_ZN39_INTERNAL_e1f7d61c_4_k_cu_e701839b_31334cuda3std6ranges3__45__cpo4swapE - _ZN39_INTERNAL_e1f7d61c_4_k_cu_e701839b_31334cuda3std3__45__cpo4cendE)
_ZN39_INTERNAL_e1f7d61c_4_k_cu_e701839b_31334cuda3std3__45__cpo4cendE:
	.zero		1
	.type		_ZN39_INTERNAL_e1f7d61c_4_k_cu_e701839b_31334cuda3std6ranges3__45__cpo4swapE,@object
	.size		_ZN39_INTERNAL_e1f7d61c_4_k_cu_e701839b_31334cuda3std6ranges3__45__cpo4swapE,(.L_8 - _ZN39_INTERNAL_e1f7d61c_4_k_cu_e701839b_31334cuda3std6ranges3__45__cpo4swapE)
_ZN39_INTERNAL_e1f7d61c_4_k_cu_e701839b_31334cuda3std6ranges3__45__cpo4swapE:
	.zero		1
.L_8:


//--------------------- .nv.constant0._ZN7cutlass13device_kernelINS_4gemm6kernel13GemmUniversalIN4cute5tupleIJiiiiEEENS1_10collective13CollectiveMmaINS1_34MainloopSm90TmaGmmaWarpSpecializedILi5ENS5_IJNS4_1CILi1EEENSA_ILi2EEESB_EEENS1_32KernelTmaWarpSpecializedPingpongEEENS5_IJNSA_ILi64EEENSA_ILi256EEESG_EEENS_10bfloat16_tENS5_IJlSB_lEEESJ_SK_NS4_8TiledMMAINS4_8MMA_AtomIJNS4_4SM904GMMA28MMA_64x256x16_F32BF16BF16_SSILNSO_5MajorE0ELSQ_0ELNSO_7ScaleInE1ELSR_1EEEEEENS4_6LayoutINS5_IJSB_SB_SB_EEENS5_IJNSA_ILi0EEESW_SW_EEEEENS5_IJNS4_10UnderscoreESZ_SZ_EEEEENS4_23SM90_TMA_LOAD_MULTICASTENS4_14ComposedLayoutINS4_7SwizzleILi3ELi4ELi3EEENS4_18smem_ptr_flag_bitsILi16EEENSU_INS5_IJNSA_ILi8EEESG_EEENS5_IJSG_SB_EEEEEEEvNS4_8identityENS4_13SM90_TMA_LOADES1C_vS1D_EENS_8epilogue10collective6detail29Sm90TmaWarpSpecializedAdapterINS1H_15DefaultEpilogueISJ_SK_SK_NS1G_6thread17LinearCombinationISJ_Li1EffLNS1L_9ScaleType4KindE0ELNS_15FloatRoundStyleE2ESJ_EENS1_15EpilogueDefaultEEEEEvvEEEEvNT_6ParamsE --------------------------
	.section	.nv.constant0._ZN7cutlass13device_kernelINS_4gemm6kernel13GemmUniversalIN4cute5tupleIJiiiiEEENS1_10collective13CollectiveMmaINS1_34MainloopSm90TmaGmmaWarpSpecializedILi5ENS5_IJNS4_1CILi1EEENSA_ILi2EEESB_EEENS1_32KernelTmaWarpSpecializedPingpongEEENS5_IJNSA_ILi64EEENSA_ILi256EEESG_EEENS_10bfloat16_tENS5_IJlSB_lEEESJ_SK_NS4_8TiledMMAINS4_8MMA_AtomIJNS4_4SM904GMMA28MMA_64x256x16_F32BF16BF16_SSILNSO_5MajorE0ELSQ_0ELNSO_7ScaleInE1ELSR_1EEEEEENS4_6LayoutINS5_IJSB_SB_SB_EEENS5_IJNSA_ILi0EEESW_SW_EEEEENS5_IJNS4_10UnderscoreESZ_SZ_EEEEENS4_23SM90_TMA_LOAD_MULTICASTENS4_14ComposedLayoutINS4_7SwizzleILi3ELi4ELi3EEENS4_18smem_ptr_flag_bitsILi16EEENSU_INS5_IJNSA_ILi8EEESG_EEENS5_IJSG_SB_EEEEEEEvNS4_8identityENS4_13SM90_TMA_LOADES1C_vS1D_EENS_8epilogue10collective6detail29Sm90TmaWarpSpecializedAdapterINS1H_15DefaultEpilogueISJ_SK_SK_NS1G_6thread17LinearCombinationISJ_Li1EffLNS1L_9ScaleType4KindE0ELNS_15FloatRoundStyleE2ESJ_EENS1_15EpilogueDefaultEEEEEvvEEEEvNT_6ParamsE,"a",@progbits
	.sectionflags	@""
	.align	4
.nv.constant0._ZN7cutlass13device_kernelINS_4gemm6kernel13GemmUniversalIN4cute5tupleIJiiiiEEENS1_10collective13CollectiveMmaINS1_34MainloopSm90TmaGmmaWarpSpecializedILi5ENS5_IJNS4_1CILi1EEENSA_ILi2EEESB_EEENS1_32KernelTmaWarpSpecializedPingpongEEENS5_IJNSA_ILi64EEENSA_ILi256EEESG_EEENS_10bfloat16_tENS5_IJlSB_lEEESJ_SK_NS4_8TiledMMAINS4_8MMA_AtomIJNS4_4SM904GMMA28MMA_64x256x16_F32BF16BF16_SSILNSO_5MajorE0ELSQ_0ELNSO_7ScaleInE1ELSR_1EEEEEENS4_6LayoutINS5_IJSB_SB_SB_EEENS5_IJNSA_ILi0EEESW_SW_EEEEENS5_IJNS4_10UnderscoreESZ_SZ_EEEEENS4_23SM90_TMA_LOAD_MULTICASTENS4_14ComposedLayoutINS4_7SwizzleILi3ELi4ELi3EEENS4_18smem_ptr_flag_bitsILi16EEENSU_INS5_IJNSA_ILi8EEESG_EEENS5_IJSG_SB_EEEEEEEvNS4_8identityENS4_13SM90_TMA_LOADES1C_vS1D_EENS_8epilogue10collective6detail29Sm90TmaWarpSpecializedAdapterINS1H_15DefaultEpilogueISJ_SK_SK_NS1G_6thread17LinearCombinationISJ_Li1EffLNS1L_9ScaleType4KindE0ELNS_15FloatRoundStyleE2ESJ_EENS1_15EpilogueDefaultEEEEEvvEEEEvNT_6ParamsE:
	.zero		1664


//--------------------- SYMBOLS --------------------------

	.type		.nv.reservedSmem.offset0,@object
	.size		.nv.reservedSmem.offset0,0x4
	.type		__assertfail,@function
